// auto-generated by cutlass_sweep.gemm — config: {"arch": "sm_100", "cluster_m": 1, "cluster_n": 1, "dtype": "fp32", "dtype_b": "fp32", "layout": "nt", "stages": 3, "tile_k": 32, "tile_m": 64, "tile_n": 128}
#include "cutlass/cutlass.h"
#include "cutlass/gemm/collective/collective_builder.hpp"
#include "cutlass/gemm/device/gemm_universal_adapter.h"
#include "cutlass/gemm/kernel/gemm_universal.hpp"
#include "cutlass/epilogue/collective/collective_builder.hpp"

using ElemA = float;
using ElemB = float;
using ElemCD = float;
using Acc  = float;
using TileShape    = cute::Shape<cute::_64, cute::_128, cute::_32>;
using ClusterShape = cute::Shape<cute::_1, cute::_1, cute::_1>;

using CollectiveEpilogue = typename cutlass::epilogue::collective::CollectiveBuilder<
    cutlass::arch::Sm100, cutlass::arch::OpClassTensorOp,
    TileShape, ClusterShape,
    cutlass::epilogue::collective::EpilogueTileAuto,
    Acc, Acc,
    ElemCD, cutlass::layout::RowMajor, 128 / cutlass::sizeof_bits<ElemCD>::value,
    ElemCD, cutlass::layout::RowMajor, 128 / cutlass::sizeof_bits<ElemCD>::value,
    cutlass::epilogue::collective::EpilogueScheduleAuto
  >::CollectiveOp;

using CollectiveMainloop = typename cutlass::gemm::collective::CollectiveBuilder<
    cutlass::arch::Sm100, cutlass::arch::OpClassTensorOp,
    ElemA, cutlass::layout::RowMajor, 128 / cutlass::sizeof_bits<ElemA>::value,
    ElemB, cutlass::layout::ColumnMajor, 128 / cutlass::sizeof_bits<ElemB>::value,
    Acc,
    TileShape, ClusterShape,
    cutlass::gemm::collective::StageCount<3>,
    cutlass::gemm::collective::KernelScheduleAuto
  >::CollectiveOp;

using GemmKernel = cutlass::gemm::kernel::GemmUniversal<
    cute::Shape<int,int,int,int>,
    CollectiveMainloop,
    CollectiveEpilogue
>;
using Gemm = cutlass::gemm::device::GemmUniversalAdapter<GemmKernel>;

// Force the device kernel symbol into the cubin without needing a host main.
auto* _anchor = &cutlass::device_kernel<GemmKernel>;


// ===== COMPILED SASS (sm_100a) =====

	.target	sm_100a

	.elftype	@"ET_EXEC"


//--------------------- .note.nv.tkinfo           --------------------------
	.section	.note.nv.tkinfo,"",@"SHT_NOTE"
	.sectionflags	@"SHF_NOTE_NV_TKINFO"
	.tkinfo
        /*0018*/ 	.word	0x00000002
        /*0030*/ 	.string	""
        /*0030*/ 	.string	"ptxas"
        /*0030*/ 	.string	"Cuda compilation tools, release 13.0, V13.0.88"
        /*0030*/ 	.string	"Build cuda_13.0.r13.0/compiler.36424714_0"
        /*0030*/ 	.string	"-arch sm_100a -m 64 "



//--------------------- .note.nv.cuinfo           --------------------------
	.section	.note.nv.cuinfo,"",@"SHT_NOTE"
	.sectionflags	@"SHF_NOTE_NV_CUINFO"
        /*0018*/ 	.short	0x0002
        /*001a*/ 	.short	0x0064
        /*001c*/ 	.short	0x0082
	.zero		2


//--------------------- .nv.info                  --------------------------
	.section	.nv.info,"",@"SHT_CUDA_INFO"
	.align	4


	//----- nvinfo : EIATTR_REGCOUNT
	.align		4
        /*0000*/ 	.byte	0x04, 0x2f
        /*0002*/ 	.short	(.L_19 - .L_18)
	.align		4
.L_18:
        /*0004*/ 	.word	index@(_ZN7cutlass13device_kernelINS_4gemm6kernel13GemmUniversalIN4cute5tupleIJiiiiEEENS1_10collective13CollectiveMmaINS1_35MainloopSm100TmaUmmaWarpSpecializedILi3ELi2ELi4ENS5_IJNS4_1CILi1EEESB_SB_EEEEENS5_IJNSA_ILi64EEENSA_ILi128EEENSA_ILi32EEEEEEfNS5_IJlSB_lEEEfSI_NS4_8TiledMMAINS4_8MMA_AtomIJNS4_17SM100_MMA_TF32_SSINS_10tfloat32_tESM_fLi64ELi128ELNS4_4UMMA5MajorE0ELSO_0ELNSN_7ScaleInE0ELSP_0EEEEEENS4_6LayoutISC_NS5_IJNSA_ILi0EEEST_ST_EEEEENS5_IJNS4_10UnderscoreESW_SW_EEEEENS4_13SM90_TMA_LOADENS4_14ComposedLayoutINS4_7SwizzleILi3ELi4ELi3EEENS4_18smem_ptr_flag_bitsILi32EEENSS_INS5_IJNSA_ILi8EEESG_EEENS5_IJSG_SB_EEEEEEEvNS4_8identityESZ_S19_vS1A_EENS_8epilogue10collective18CollectiveEpilogueINS1C_23Sm100TmaWarpSpecializedILi4ELi2ELi16ELb1ELb0EEEJSH_NS5_IJNSS_ISE_SB_EENSS_ISG_SB_EEEEEfSI_fSI_NS1C_6fusion15FusionCallbacksIS1G_NS1K_17LinearCombinationIffffLNS_15FloatRoundStyleE2EEESH_S1J_JEEENS4_5SM1004TMEM4LOAD26SM100_TMEM_LOAD_16dp128b8xESZ_S19_NS4_17SM75_U32x4_LDSM_NENS4_14SM90_TMA_STOREES19_NS4_17SM90_U32x4_STSM_NENS4_39AutoVectorizingCopyWithAssumedAlignmentILi128EEEEEEvvEEEEvNT_6ParamsE)
        /*0008*/ 	.word	0x0000005e


	//----- nvinfo : EIATTR_FRAME_SIZE
	.align		4
.L_19:
        /*000c*/ 	.byte	0x04, 0x11
        /*000e*/ 	.short	(.L_21 - .L_20)
	.align		4
.L_20:
        /*0010*/ 	.word	index@($__internal_2_$__cuda_sm10x_tcgen05_guardrail_trap_unallocated_columns_being_dealloced)
        /*0014*/ 	.word	0x00000000


	//----- nvinfo : EIATTR_FRAME_SIZE
	.align		4
.L_21:
        /*0018*/ 	.byte	0x04, 0x11
        /*001a*/ 	.short	(.L_23 - .L_22)
	.align		4
.L_22:
        /*001c*/ 	.word	index@($__internal_1_$__cuda_sm10x_tcgen05_guardrail_trap_phase_invalid_during_alloc)
        /*0020*/ 	.word	0x00000000


	//----- nvinfo : EIATTR_FRAME_SIZE
	.align		4
.L_23:
        /*0024*/ 	.byte	0x04, 0x11
        /*0026*/ 	.short	(.L_25 - .L_24)
	.align		4
.L_24:
        /*0028*/ 	.word	index@($__internal_0_$__cuda_sm10x_tcgen05_guardrail_trap_col_being_dealloced_not_returned_by_alloc)
        /*002c*/ 	.word	0x00000000


	//----- nvinfo : EIATTR_FRAME_SIZE
	.align		4
.L_25:
        /*0030*/ 	.byte	0x04, 0x11
        /*0032*/ 	.short	(.L_27 - .L_26)
	.align		4
.L_26:
        /*0034*/ 	.word	index@(_ZN7cutlass13device_kernelINS_4gemm6kernel13GemmUniversalIN4cute5tupleIJiiiiEEENS1_10collective13CollectiveMmaINS1_35MainloopSm100TmaUmmaWarpSpecializedILi3ELi2ELi4ENS5_IJNS4_1CILi1EEESB_SB_EEEEENS5_IJNSA_ILi64EEENSA_ILi128EEENSA_ILi32EEEEEEfNS5_IJlSB_lEEEfSI_NS4_8TiledMMAINS4_8MMA_AtomIJNS4_17SM100_MMA_TF32_SSINS_10tfloat32_tESM_fLi64ELi128ELNS4_4UMMA5MajorE0ELSO_0ELNSN_7ScaleInE0ELSP_0EEEEEENS4_6LayoutISC_NS5_IJNSA_ILi0EEEST_ST_EEEEENS5_IJNS4_10UnderscoreESW_SW_EEEEENS4_13SM90_TMA_LOADENS4_14ComposedLayoutINS4_7SwizzleILi3ELi4ELi3EEENS4_18smem_ptr_flag_bitsILi32EEENSS_INS5_IJNSA_ILi8EEESG_EEENS5_IJSG_SB_EEEEEEEvNS4_8identityESZ_S19_vS1A_EENS_8epilogue10collective18CollectiveEpilogueINS1C_23Sm100TmaWarpSpecializedILi4ELi2ELi16ELb1ELb0EEEJSH_NS5_IJNSS_ISE_SB_EENSS_ISG_SB_EEEEEfSI_fSI_NS1C_6fusion15FusionCallbacksIS1G_NS1K_17LinearCombinationIffffLNS_15FloatRoundStyleE2EEESH_S1J_JEEENS4_5SM1004TMEM4LOAD26SM100_TMEM_LOAD_16dp128b8xESZ_S19_NS4_17SM75_U32x4_LDSM_NENS4_14SM90_TMA_STOREES19_NS4_17SM90_U32x4_STSM_NENS4_39AutoVectorizingCopyWithAssumedAlignmentILi128EEEEEEvvEEEEvNT_6ParamsE)
        /*0038*/ 	.word	0x00000000


	//----- nvinfo : EIATTR_MIN_STACK_SIZE
	.align		4
.L_27:
        /*003c*/ 	.byte	0x04, 0x12
        /*003e*/ 	.short	(.L_29 - .L_28)
	.align		4
.L_28:
        /*0040*/ 	.word	index@(_ZN7cutlass13device_kernelINS_4gemm6kernel13GemmUniversalIN4cute5tupleIJiiiiEEENS1_10collective13CollectiveMmaINS1_35MainloopSm100TmaUmmaWarpSpecializedILi3ELi2ELi4ENS5_IJNS4_1CILi1EEESB_SB_EEEEENS5_IJNSA_ILi64EEENSA_ILi128EEENSA_ILi32EEEEEEfNS5_IJlSB_lEEEfSI_NS4_8TiledMMAINS4_8MMA_AtomIJNS4_17SM100_MMA_TF32_SSINS_10tfloat32_tESM_fLi64ELi128ELNS4_4UMMA5MajorE0ELSO_0ELNSN_7ScaleInE0ELSP_0EEEEEENS4_6LayoutISC_NS5_IJNSA_ILi0EEEST_ST_EEEEENS5_IJNS4_10UnderscoreESW_SW_EEEEENS4_13SM90_TMA_LOADENS4_14ComposedLayoutINS4_7SwizzleILi3ELi4ELi3EEENS4_18smem_ptr_flag_bitsILi32EEENSS_INS5_IJNSA_ILi8EEESG_EEENS5_IJSG_SB_EEEEEEEvNS4_8identityESZ_S19_vS1A_EENS_8epilogue10collective18CollectiveEpilogueINS1C_23Sm100TmaWarpSpecializedILi4ELi2ELi16ELb1ELb0EEEJSH_NS5_IJNSS_ISE_SB_EENSS_ISG_SB_EEEEEfSI_fSI_NS1C_6fusion15FusionCallbacksIS1G_NS1K_17LinearCombinationIffffLNS_15FloatRoundStyleE2EEESH_S1J_JEEENS4_5SM1004TMEM4LOAD26SM100_TMEM_LOAD_16dp128b8xESZ_S19_NS4_17SM75_U32x4_LDSM_NENS4_14SM90_TMA_STOREES19_NS4_17SM90_U32x4_STSM_NENS4_39AutoVectorizingCopyWithAssumedAlignmentILi128EEEEEEvvEEEEvNT_6ParamsE)
        /*0044*/ 	.word	0x00000000
.L_29:


//--------------------- .nv.compat                --------------------------
	.section	.nv.compat,"",@"SHT_CUDA_COMPAT_INFO"
	.align	4
        /*0000*/ 	.byte	0x02, 0x09, 0x01, 0x00, 0x02, 0x02, 0x02, 0x00, 0x02, 0x05, 0x05, 0x00, 0x03, 0x07, 0x01, 0x01
        /*0010*/ 	.byte	0x02, 0x03, 0x01, 0x00, 0x02, 0x06, 0x01, 0x00, 0x04, 0x0b, 0x08, 0x00, 0x09, 0x00, 0x00, 0x00
        /*0020*/ 	.byte	0x00, 0x00, 0x00, 0x00


//--------------------- .nv.info._ZN7cutlass13device_kernelINS_4gemm6kernel13GemmUniversalIN4cute5tupleIJiiiiEEENS1_10collective13CollectiveMmaINS1_35MainloopSm100TmaUmmaWarpSpecializedILi3ELi2ELi4ENS5_IJNS4_1CILi1EEESB_SB_EEEEENS5_IJNSA_ILi64EEENSA_ILi128EEENSA_ILi32EEEEEEfNS5_IJlSB_lEEEfSI_NS4_8TiledMMAINS4_8MMA_AtomIJNS4_17SM100_MMA_TF32_SSINS_10tfloat32_tESM_fLi64ELi128ELNS4_4UMMA5MajorE0ELSO_0ELNSN_7ScaleInE0ELSP_0EEEEEENS4_6LayoutISC_NS5_IJNSA_ILi0EEEST_ST_EEEEENS5_IJNS4_10UnderscoreESW_SW_EEEEENS4_13SM90_TMA_LOADENS4_14ComposedLayoutINS4_7SwizzleILi3ELi4ELi3EEENS4_18smem_ptr_flag_bitsILi32EEENSS_INS5_IJNSA_ILi8EEESG_EEENS5_IJSG_SB_EEEEEEEvNS4_8identityESZ_S19_vS1A_EENS_8epilogue10collective18CollectiveEpilogueINS1C_23Sm100TmaWarpSpecializedILi4ELi2ELi16ELb1ELb0EEEJSH_NS5_IJNSS_ISE_SB_EENSS_ISG_SB_EEEEEfSI_fSI_NS1C_6fusion15FusionCallbacksIS1G_NS1K_17LinearCombinationIffffLNS_15FloatRoundStyleE2EEESH_S1J_JEEENS4_5SM1004TMEM4LOAD26SM100_TMEM_LOAD_16dp128b8xESZ_S19_NS4_17SM75_U32x4_LDSM_NENS4_14SM90_TMA_STOREES19_NS4_17SM90_U32x4_STSM_NENS4_39AutoVectorizingCopyWithAssumedAlignmentILi128EEEEEEvvEEEEvNT_6ParamsE --------------------------
	.section	.nv.info._ZN7cutlass13device_kernelINS_4gemm6kernel13GemmUniversalIN4cute5tupleIJiiiiEEENS1_10collective13CollectiveMmaINS1_35MainloopSm100TmaUmmaWarpSpecializedILi3ELi2ELi4ENS5_IJNS4_1CILi1EEESB_SB_EEEEENS5_IJNSA_ILi64EEENSA_ILi128EEENSA_ILi32EEEEEEfNS5_IJlSB_lEEEfSI_NS4_8TiledMMAINS4_8MMA_AtomIJNS4_17SM100_MMA_TF32_SSINS_10tfloat32_tESM_fLi64ELi128ELNS4_4UMMA5MajorE0ELSO_0ELNSN_7ScaleInE0ELSP_0EEEEEENS4_6LayoutISC_NS5_IJNSA_ILi0EEEST_ST_EEEEENS5_IJNS4_10UnderscoreESW_SW_EEEEENS4_13SM90_TMA_LOADENS4_14ComposedLayoutINS4_7SwizzleILi3ELi4ELi3EEENS4_18smem_ptr_flag_bitsILi32EEENSS_INS5_IJNSA_ILi8EEESG_EEENS5_IJSG_SB_EEEEEEEvNS4_8identityESZ_S19_vS1A_EENS_8epilogue10collective18CollectiveEpilogueINS1C_23Sm100TmaWarpSpecializedILi4ELi2ELi16ELb1ELb0EEEJSH_NS5_IJNSS_ISE_SB_EENSS_ISG_SB_EEEEEfSI_fSI_NS1C_6fusion15FusionCallbacksIS1G_NS1K_17LinearCombinationIffffLNS_15FloatRoundStyleE2EEESH_S1J_JEEENS4_5SM1004TMEM4LOAD26SM100_TMEM_LOAD_16dp128b8xESZ_S19_NS4_17SM75_U32x4_LDSM_NENS4_14SM90_TMA_STOREES19_NS4_17SM90_U32x4_STSM_NENS4_39AutoVectorizingCopyWithAssumedAlignmentILi128EEEEEEvvEEEEvNT_6ParamsE,"",@"SHT_CUDA_INFO"
	.sectionflags	@""
	.align	4


	//----- nvinfo : EIATTR_CUDA_API_VERSION
	.align		4
        /*0000*/ 	.byte	0x04, 0x37
        /*0002*/ 	.short	(.L_31 - .L_30)
.L_30:
        /*0004*/ 	.word	0x00000082


	//----- nvinfo : EIATTR_KPARAM_INFO
	.align		4
.L_31:
        /*0008*/ 	.byte	0x04, 0x17
        /*000a*/ 	.short	(.L_33 - .L_32)
.L_32:
        /*000c*/ 	.word	0x00000000
        /*0010*/ 	.short	0x0000
        /*0012*/ 	.short	0x0000
        /*0014*/ 	.byte	0x00, 0xf0, 0x01, 0x20


	//----- nvinfo : EIATTR_AT_ENTRY_FRAGMENTS
	.align		4
.L_33:
        /*0018*/ 	.byte	0x04, 0x4f
        /*001a*/ 	.short	(.L_35 - .L_34)


	//   ....[0]....
.L_34:
        /*001c*/ 	.word	0x00000006


	//----- nvinfo : EIATTR_RESERVED_SMEM_USED
	.align		4
.L_35:
        /*0020*/ 	.byte	0x01, 0x41
	.zero		2


	//----- nvinfo : EIATTR_SPARSE_MMA_MASK
	.align		4
        /*0024*/ 	.byte	0x03, 0x50
        /*0026*/ 	.short	0x0000


	//----- nvinfo : EIATTR_TCGEN05_1CTA_USED
	.align		4
        /*0028*/ 	.byte	0x01, 0x51
	.zero		2


	//----- nvinfo : EIATTR_MAXREG_COUNT
	.align		4
        /*002c*/ 	.byte	0x03, 0x1b
        /*002e*/ 	.short	0x00ff


	//----- nvinfo : EIATTR_NUM_BARRIERS
	.align		4
        /*0030*/ 	.byte	0x02, 0x4c
        /*0032*/ 	.byte	0x07
	.zero		1


	//----- nvinfo : EIATTR_EXTERNS
	.align		4
        /*0034*/ 	.byte	0x04, 0x0f
        /*0036*/ 	.short	(.L_37 - .L_36)


	//   ....[0]....
	.align		4
.L_36:
        /*0038*/ 	.word	index@(__assertfail)


	//----- nvinfo : EIATTR_MERCURY_ISA_VERSION
	.align		4
.L_37:
        /*003c*/ 	.byte	0x03, 0x5f
        /*003e*/ 	.short	0x0101


	//----- nvinfo : EIATTR_INT_WARP_WIDE_INSTR_OFFSETS
	.align		4
        /*0040*/ 	.byte	0x04, 0x31
        /*0042*/ 	.short	(.L_39 - .L_38)


	//   ....[0]....
.L_38:
        /*0044*/ 	.word	0x00001dc0


	//   ....[1]....
        /*0048*/ 	.word	0x000037d0


	//   ....[2]....
        /*004c*/ 	.word	0x00003800


	//   ....[3]....
        /*0050*/ 	.word	0x00003850


	//   ....[4]....
        /*0054*/ 	.word	0x00004160


	//   ....[5]....
        /*0058*/ 	.word	0x000041c0


	//   ....[6]....
        /*005c*/ 	.word	0x000042a0


	//   ....[7]....
        /*0060*/ 	.word	0x00004310


	//   ....[8]....
        /*0064*/ 	.word	0x00004420


	//   ....[9]....
        /*0068*/ 	.word	0x000044b0


	//   ....[10]....
        /*006c*/ 	.word	0x00004680


	//   ....[11]....
        /*0070*/ 	.word	0x000047e0


	//----- nvinfo : EIATTR_COOP_GROUP_MASK_REGIDS
	.align		4
.L_39:
        /*0074*/ 	.byte	0x04, 0x29
        /*0076*/ 	.short	(.L_41 - .L_40)


	//   ....[0]....
.L_40:
        /*0078*/ 	.word	0xffffffff


	//   ....[1]....
        /*007c*/ 	.word	0xffffffff


	//   ....[2]....
        /*0080*/ 	.word	0xffffffff


	//   ....[3]....
        /*0084*/ 	.word	0xffffffff


	//   ....[4]....
        /*0088*/ 	.word	0xffffffff


	//   ....[5]....
        /*008c*/ 	.word	0xffffffff


	//   ....[6]....
        /*0090*/ 	.word	0xffffffff


	//   ....[7]....
        /*0094*/ 	.word	0xffffffff


	//   ....[8]....
        /*0098*/ 	.word	0xffffffff


	//   ....[9]....
        /*009c*/ 	.word	0xffffffff


	//   ....[10]....
        /*00a0*/ 	.word	0xffffffff


	//   ....[11]....
        /*00a4*/ 	.word	0xffffffff


	//   ....[12]....
        /*00a8*/ 	.word	0xffffffff


	//----- nvinfo : EIATTR_COOP_GROUP_INSTR_OFFSETS
	.align		4
.L_41:
        /*00ac*/ 	.byte	0x04, 0x28
        /*00ae*/ 	.short	(.L_43 - .L_42)


	//   ....[0]....
.L_42:
        /*00b0*/ 	.word	0x00000090


	//   ....[1]....
        /*00b4*/ 	.word	0x000004d0


	//   ....[2]....
        /*00b8*/ 	.word	0x00000620


	//   ....[3]....
        /*00bc*/ 	.word	0x000007c0


	//   ....[4]....
        /*00c0*/ 	.word	0x000008c0


	//   ....[5]....
        /*00c4*/ 	.word	0x00000a30


	//   ....[6]....
        /*00c8*/ 	.word	0x00000bd0


	//   ....[7]....
        /*00cc*/ 	.word	0x00001ca0


	//   ....[8]....
        /*00d0*/ 	.word	0x000029f0


	//   ....[9]....
        /*00d4*/ 	.word	0x00002c00


	//   ....[10]....
        /*00d8*/ 	.word	0x00002c30


	//   ....[11]....
        /*00dc*/ 	.word	0x000036c0


	//   ....[12]....
        /*00e0*/ 	.word	0x000038f0


	//----- nvinfo : EIATTR_VRC_CTA_INIT_COUNT
	.align		4
.L_43:
        /*00e4*/ 	.byte	0x02, 0x4a
        /*00e6*/ 	.byte	0x80
	.zero		1


	//----- nvinfo : EIATTR_SYSCALL_OFFSETS
	.align		4
        /*00e8*/ 	.byte	0x04, 0x46
        /*00ea*/ 	.short	(.L_45 - .L_44)


	//   ....[0]....
.L_44:
        /*00ec*/ 	.word	0x000052a0


	//   ....[1]....
        /*00f0*/ 	.word	0x00005390


	//   ....[2]....
        /*00f4*/ 	.word	0x00005bc0


	//   ....[3]....
        /*00f8*/ 	.word	0x00006380


	//   ....[4]....
        /*00fc*/ 	.word	0x00006ae0


	//   ....[5]....
        /*0100*/ 	.word	0x00007240


	//----- nvinfo : EIATTR_MBARRIER_INSTR_OFFSETS
	.align		4
.L_45:
        /*0104*/ 	.byte	0x04, 0x39
        /*0106*/ 	.short	(.L_47 - .L_46)


	//   ....[0]....
.L_46:
        /*0108*/ 	.word	0x000005b0
        /*010c*/ 	.word	0x000000ff
        /*0110*/ 	.word	0x00000000
        /*0114*/ 	.short	0x0100
        /*0116*/ 	.byte	0x05
	.zero		1


	//   ....[1]....
        /*0118*/ 	.word	0x000005c0
        /*011c*/ 	.word	0x000000ff
        /*0120*/ 	.word	0x00000018
        /*0124*/ 	.short	0x0100
        /*0126*/ 	.byte	0x05
	.zero		1


	//   ....[2]....
        /*0128*/ 	.word	0x000005d0
        /*012c*/ 	.word	0x000000ff
        /*0130*/ 	.word	0x00000008
        /*0134*/ 	.short	0x0100
        /*0136*/ 	.byte	0x05
	.zero		1


	//   ....[3]....
        /*0138*/ 	.word	0x000005e0
        /*013c*/ 	.word	0x000000ff
        /*0140*/ 	.word	0x00000020
        /*0144*/ 	.short	0x0100
        /*0146*/ 	.byte	0x05
	.zero		1


	//   ....[4]....
        /*0148*/ 	.word	0x000005f0
        /*014c*/ 	.word	0x000000ff
        /*0150*/ 	.word	0x00000010
        /*0154*/ 	.short	0x0100
        /*0156*/ 	.byte	0x05
	.zero		1


	//   ....[5]....
        /*0158*/ 	.word	0x00000600
        /*015c*/ 	.word	0x000000ff
        /*0160*/ 	.word	0x00000028
        /*0164*/ 	.short	0x0100
        /*0166*/ 	.byte	0x05
	.zero		1


	//   ....[6]....
        /*0168*/ 	.word	0x00000730
        /*016c*/ 	.word	0x000000ff
        /*0170*/ 	.word	0x00000030
        /*0174*/ 	.short	0x0100
        /*0176*/ 	.byte	0x07
	.zero		1


	//   ....[7]....
        /*0178*/ 	.word	0x00000740
        /*017c*/ 	.word	0x000000ff
        /*0180*/ 	.word	0x00000050
        /*0184*/ 	.short	0x0100
        /*0186*/ 	.byte	0x07
	.zero		1


	//   ....[8]....
        /*0188*/ 	.word	0x00000750
        /*018c*/ 	.word	0x000000ff
        /*0190*/ 	.word	0x00000038
        /*0194*/ 	.short	0x0100
        /*0196*/ 	.byte	0x07
	.zero		1


	//   ....[9]....
        /*0198*/ 	.word	0x00000760
        /*019c*/ 	.word	0x000000ff
        /*01a0*/ 	.word	0x00000058
        /*01a4*/ 	.short	0x0100
        /*01a6*/ 	.byte	0x07
	.zero		1


	//   ....[10]....
        /*01a8*/ 	.word	0x00000770
        /*01ac*/ 	.word	0x000000ff
        /*01b0*/ 	.word	0x00000040
        /*01b4*/ 	.short	0x0100
        /*01b6*/ 	.byte	0x07
	.zero		1


	//   ....[11]....
        /*01b8*/ 	.word	0x00000780
        /*01bc*/ 	.word	0x000000ff
        /*01c0*/ 	.word	0x00000060
        /*01c4*/ 	.short	0x0100
        /*01c6*/ 	.byte	0x07
	.zero		1


	//   ....[12]....
        /*01c8*/ 	.word	0x00000790
        /*01cc*/ 	.word	0x000000ff
        /*01d0*/ 	.word	0x00000048
        /*01d4*/ 	.short	0x0100
        /*01d6*/ 	.byte	0x07
	.zero		1


	//   ....[13]....
        /*01d8*/ 	.word	0x000007a0
        /*01dc*/ 	.word	0x000000ff
        /*01e0*/ 	.word	0x00000068
        /*01e4*/ 	.short	0x0100
        /*01e6*/ 	.byte	0x07
	.zero		1


	//   ....[14]....
        /*01e8*/ 	.word	0x00000890
        /*01ec*/ 	.word	0x000000ff
        /*01f0*/ 	.word	0x00000070
        /*01f4*/ 	.short	0x0100
        /*01f6*/ 	.byte	0x05
	.zero		1


	//   ....[15]....
        /*01f8*/ 	.word	0x000008a0
        /*01fc*/ 	.word	0x000000ff
        /*0200*/ 	.word	0x00000078
        /*0204*/ 	.short	0x0100
        /*0206*/ 	.byte	0x05
	.zero		1


	//   ....[16]....
        /*0208*/ 	.word	0x000009e0
        /*020c*/ 	.word	0x000000ff
        /*0210*/ 	.word	0x00000080
        /*0214*/ 	.short	0x0100
        /*0216*/ 	.byte	0x05
	.zero		1


	//   ....[17]....
        /*0218*/ 	.word	0x000009f0
        /*021c*/ 	.word	0x000000ff
        /*0220*/ 	.word	0x00000090
        /*0224*/ 	.short	0x0100
        /*0226*/ 	.byte	0x05
	.zero		1


	//   ....[18]....
        /*0228*/ 	.word	0x00000a00
        /*022c*/ 	.word	0x000000ff
        /*0230*/ 	.word	0x00000088
        /*0234*/ 	.short	0x0100
        /*0236*/ 	.byte	0x05
	.zero		1


	//   ....[19]....
        /*0238*/ 	.word	0x00000a10
        /*023c*/ 	.word	0x000000ff
        /*0240*/ 	.word	0x00000098
        /*0244*/ 	.short	0x0100
        /*0246*/ 	.byte	0x05
	.zero		1


	//   ....[20]....
        /*0248*/ 	.word	0x00000b40
        /*024c*/ 	.word	0x000000ff
        /*0250*/ 	.word	0x000000a0
        /*0254*/ 	.short	0x0100
        /*0256*/ 	.byte	0x07
	.zero		1


	//   ....[21]....
        /*0258*/ 	.word	0x00000b50
        /*025c*/ 	.word	0x000000ff
        /*0260*/ 	.word	0x000000c0
        /*0264*/ 	.short	0x0100
        /*0266*/ 	.byte	0x07
	.zero		1


	//   ....[22]....
        /*0268*/ 	.word	0x00000b60
        /*026c*/ 	.word	0x000000ff
        /*0270*/ 	.word	0x000000a8
        /*0274*/ 	.short	0x0100
        /*0276*/ 	.byte	0x07
	.zero		1


	//   ....[23]....
        /*0278*/ 	.word	0x00000b70
        /*027c*/ 	.word	0x000000ff
        /*0280*/ 	.word	0x000000c8
        /*0284*/ 	.short	0x0100
        /*0286*/ 	.byte	0x07
	.zero		1


	//   ....[24]....
        /*0288*/ 	.word	0x00000b80
        /*028c*/ 	.word	0x000000ff
        /*0290*/ 	.word	0x000000b0
        /*0294*/ 	.short	0x0100
        /*0296*/ 	.byte	0x07
	.zero		1


	//   ....[25]....
        /*0298*/ 	.word	0x00000b90
        /*029c*/ 	.word	0x000000ff
        /*02a0*/ 	.word	0x000000d0
        /*02a4*/ 	.short	0x0100
        /*02a6*/ 	.byte	0x07
	.zero		1


	//   ....[26]....
        /*02a8*/ 	.word	0x00000ba0
        /*02ac*/ 	.word	0x000000ff
        /*02b0*/ 	.word	0x000000b8
        /*02b4*/ 	.short	0x0100
        /*02b6*/ 	.byte	0x07
	.zero		1


	//   ....[27]....
        /*02b8*/ 	.word	0x00000bb0
        /*02bc*/ 	.word	0x000000ff
        /*02c0*/ 	.word	0x000000d8
        /*02c4*/ 	.short	0x0100
        /*02c6*/ 	.byte	0x07
	.zero		1


	//   ....[28]....
        /*02c8*/ 	.word	0x00000ca0
        /*02cc*/ 	.word	0x000000ff
        /*02d0*/ 	.word	0x000000e0
        /*02d4*/ 	.short	0x0100
        /*02d6*/ 	.byte	0x05
	.zero		1


	//   ....[29]....
        /*02d8*/ 	.word	0x00000cb0
        /*02dc*/ 	.word	0x000000ff
        /*02e0*/ 	.word	0x000000f0
        /*02e4*/ 	.short	0x0100
        /*02e6*/ 	.byte	0x05
	.zero		1


	//   ....[30]....
        /*02e8*/ 	.word	0x00000cc0
        /*02ec*/ 	.word	0x000000ff
        /*02f0*/ 	.word	0x000000e8
        /*02f4*/ 	.short	0x0100
        /*02f6*/ 	.byte	0x05
	.zero		1


	//   ....[31]....
        /*02f8*/ 	.word	0x00000cd0
        /*02fc*/ 	.word	0x000000ff
        /*0300*/ 	.word	0x000000f8
        /*0304*/ 	.short	0x0100
        /*0306*/ 	.byte	0x05
	.zero		1


	//   ....[32]....
        /*0308*/ 	.word	0x000015a0
        /*030c*/ 	.word	0x00000002
        /*0310*/ 	.word	0x000000f0
        /*0314*/ 	.short	0x010a
        /*0316*/ 	.byte	0xff
	.zero		1


	//   ....[33]....
        /*0318*/ 	.word	0x000015d0
        /*031c*/ 	.word	0x00000002
        /*0320*/ 	.word	0x000000e0
        /*0324*/ 	.short	0x0101
        /*0326*/ 	.byte	0xff
	.zero		1


	//   ....[34]....
        /*0328*/ 	.word	0x000016a0
        /*032c*/ 	.word	0x000000ff
        /*0330*/ 	.word	0x00000018
        /*0334*/ 	.short	0x010a
        /*0336*/ 	.byte	0x08
	.zero		1


	//   ....[35]....
        /*0338*/ 	.word	0x00001740
        /*033c*/ 	.word	0x000000ff
        /*0340*/ 	.word	0x00000018
        /*0344*/ 	.short	0x010a
        /*0346*/ 	.byte	0x21
	.zero		1


	//   ....[36]....
        /*0348*/ 	.word	0x00001890
        /*034c*/ 	.word	0x000000ff
        /*0350*/ 	.word	0x00000018
        /*0354*/ 	.short	0x010a
        /*0356*/ 	.byte	0x08
	.zero		1


	//   ....[37]....
        /*0358*/ 	.word	0x000019a0
        /*035c*/ 	.word	0x000000ff
        /*0360*/ 	.word	0x00000078
        /*0364*/ 	.short	0x0101
        /*0366*/ 	.byte	0x04
	.zero		1


	//   ....[38]....
        /*0368*/ 	.word	0x000019c0
        /*036c*/ 	.word	0x000000ff
        /*0370*/ 	.word	0x00000018
        /*0374*/ 	.short	0x010a
        /*0376*/ 	.byte	0x08
	.zero		1


	//   ....[39]....
        /*0378*/ 	.word	0x00001a40
        /*037c*/ 	.word	0x000000ff
        /*0380*/ 	.word	0x00000018
        /*0384*/ 	.short	0x010a
        /*0386*/ 	.byte	0x11
	.zero		1


	//   ....[40]....
        /*0388*/ 	.word	0x00001b90
        /*038c*/ 	.word	0x000000ff
        /*0390*/ 	.word	0x00000018
        /*0394*/ 	.short	0x010a
        /*0396*/ 	.byte	0x08
	.zero		1


	//   ....[41]....
        /*0398*/ 	.word	0x00001cd0
        /*039c*/ 	.word	0x00000002
        /*03a0*/ 	.word	0x00000080
        /*03a4*/ 	.short	0x010a
        /*03a6*/ 	.byte	0xff
	.zero		1


	//   ....[42]....
        /*03a8*/ 	.word	0x00001d90
        /*03ac*/ 	.word	0x00000002
        /*03b0*/ 	.word	0x00000000
        /*03b4*/ 	.short	0x0101
        /*03b6*/ 	.byte	0xff
	.zero		1


	//   ....[43]....
        /*03b8*/ 	.word	0x000022f0
        /*03bc*/ 	.word	0x000000ff
        /*03c0*/ 	.word	0x00000000
        /*03c4*/ 	.short	0x010a
        /*03c6*/ 	.byte	0x05
	.zero		1


	//   ....[44]....
        /*03c8*/ 	.word	0x00002380
        /*03cc*/ 	.word	0x000000ff
        /*03d0*/ 	.word	0x00000000
        /*03d4*/ 	.short	0x010a
        /*03d6*/ 	.byte	0x05
	.zero		1


	//   ....[45]....
        /*03d8*/ 	.word	0x00002420
        /*03dc*/ 	.word	0x00000000
        /*03e0*/ 	.word	0x00000000
        /*03e4*/ 	.short	0x010a
        /*03e6*/ 	.byte	0xff
	.zero		1


	//   ....[46]....
        /*03e8*/ 	.word	0x00002540
        /*03ec*/ 	.word	0x00000000
        /*03f0*/ 	.word	0x000000e0
        /*03f4*/ 	.short	0x010a
        /*03f6*/ 	.byte	0xff
	.zero		1


	//   ....[47]....
        /*03f8*/ 	.word	0x000025b0
        /*03fc*/ 	.word	0x00000000
        /*0400*/ 	.word	0x00000000
        /*0404*/ 	.short	0x0101
        /*0406*/ 	.byte	0xff
	.zero		1


	//   ....[48]....
        /*0408*/ 	.word	0x000025d0
        /*040c*/ 	.word	0x000000ff
        /*0410*/ 	.word	0x00000090
        /*0414*/ 	.short	0x010a
        /*0416*/ 	.byte	0x05
	.zero		1


	//   ....[49]....
        /*0418*/ 	.word	0x000026f0
        /*041c*/ 	.word	0x00000000
        /*0420*/ 	.word	0x00000080
        /*0424*/ 	.short	0x010a
        /*0426*/ 	.byte	0xff
	.zero		1


	//   ....[50]....
        /*0428*/ 	.word	0x000027f0
        /*042c*/ 	.word	0x00000000
        /*0430*/ 	.word	0x00000000
        /*0434*/ 	.short	0x0101
        /*0436*/ 	.byte	0xff
	.zero		1


	//   ....[51]....
        /*0438*/ 	.word	0x00002880
        /*043c*/ 	.word	0x000000ff
        /*0440*/ 	.word	0x00000090
        /*0444*/ 	.short	0x0106
        /*0446*/ 	.byte	0x05
	.zero		1


	//   ....[52]....
        /*0448*/ 	.word	0x000028a0
        /*044c*/ 	.word	0x000000ff
        /*0450*/ 	.word	0x00000090
        /*0454*/ 	.short	0x010a
        /*0456*/ 	.byte	0x05
	.zero		1


	//   ....[53]....
        /*0458*/ 	.word	0x00002930
        /*045c*/ 	.word	0x000000ff
        /*0460*/ 	.word	0x00000090
        /*0464*/ 	.short	0x0106
        /*0466*/ 	.byte	0x04
	.zero		1


	//   ....[54]....
        /*0468*/ 	.word	0x00002970
        /*046c*/ 	.word	0x00000000
        /*0470*/ 	.word	0x00000090
        /*0474*/ 	.short	0x010a
        /*0476*/ 	.byte	0xff
	.zero		1


	//   ....[55]....
        /*0478*/ 	.word	0x00002eb0
        /*047c*/ 	.word	0x00000000
        /*0480*/ 	.word	0x00000080
        /*0484*/ 	.short	0x010a
        /*0486*/ 	.byte	0xff
	.zero		1


	//   ....[56]....
        /*0488*/ 	.word	0x00002fb0
        /*048c*/ 	.word	0x00000003
        /*0490*/ 	.word	0x00000000
        /*0494*/ 	.short	0x0101
        /*0496*/ 	.byte	0xff
	.zero		1


	//   ....[57]....
        /*0498*/ 	.word	0x00002fc0
        /*049c*/ 	.word	0x000000ff
        /*04a0*/ 	.word	0x00000000
        /*04a4*/ 	.short	0x010a
        /*04a6*/ 	.byte	0x06
	.zero		1


	//   ....[58]....
        /*04a8*/ 	.word	0x00003040
        /*04ac*/ 	.word	0x000000ff
        /*04b0*/ 	.word	0x000000c0
        /*04b4*/ 	.short	0x010a
        /*04b6*/ 	.byte	0x07
	.zero		1


	//   ....[59]....
        /*04b8*/ 	.word	0x00003120
        /*04bc*/ 	.word	0x000000ff
        /*04c0*/ 	.word	0x00000000
        /*04c4*/ 	.short	0x010a
        /*04c6*/ 	.byte	0x06
	.zero		1


	//   ....[60]....
        /*04c8*/ 	.word	0x00003250
        /*04cc*/ 	.word	0x000000ff
        /*04d0*/ 	.word	0x00000000
        /*04d4*/ 	.short	0x010a
        /*04d6*/ 	.byte	0x1a
	.zero		1


	//   ....[61]....
        /*04d8*/ 	.word	0x000034f0
        /*04dc*/ 	.word	0x000000ff
        /*04e0*/ 	.word	0x00000000
        /*04e4*/ 	.short	0x010a
        /*04e6*/ 	.byte	0x06
	.zero		1


	//   ....[62]....
        /*04e8*/ 	.word	0x00003580
        /*04ec*/ 	.word	0x000000ff
        /*04f0*/ 	.word	0x00000000
        /*04f4*/ 	.short	0x010a
        /*04f6*/ 	.byte	0x06
	.zero		1


	//   ....[63]....
        /*04f8*/ 	.word	0x00003610
        /*04fc*/ 	.word	0x000000ff
        /*0500*/ 	.word	0x00000000
        /*0504*/ 	.short	0x010a
        /*0506*/ 	.byte	0x06
	.zero		1


	//   ....[64]....
        /*0508*/ 	.word	0x000036a0
        /*050c*/ 	.word	0x000000ff
        /*0510*/ 	.word	0x00000000
        /*0514*/ 	.short	0x010a
        /*0516*/ 	.byte	0x07
	.zero		1


	//   ....[65]....
        /*0518*/ 	.word	0x00003b10
        /*051c*/ 	.word	0x00000000
        /*0520*/ 	.word	0x00000080
        /*0524*/ 	.short	0x010a
        /*0526*/ 	.byte	0xff
	.zero		1


	//   ....[66]....
        /*0528*/ 	.word	0x00003bd0
        /*052c*/ 	.word	0x00000000
        /*0530*/ 	.word	0x00000000
        /*0534*/ 	.short	0x0101
        /*0536*/ 	.byte	0xff
	.zero		1


	//   ....[67]....
        /*0538*/ 	.word	0x00003ef0
        /*053c*/ 	.word	0x000000ff
        /*0540*/ 	.word	0x00000078
        /*0544*/ 	.short	0x010a
        /*0546*/ 	.byte	0x07
	.zero		1


	//   ....[68]....
        /*0548*/ 	.word	0x000040e0
        /*054c*/ 	.word	0x000000ff
        /*0550*/ 	.word	0x00000050
        /*0554*/ 	.short	0x010a
        /*0556*/ 	.byte	0x07
	.zero		1


	//   ....[69]....
        /*0558*/ 	.word	0x00004250
        /*055c*/ 	.word	0x000000ff
        /*0560*/ 	.word	0x00000030
        /*0564*/ 	.short	0x010b
        /*0566*/ 	.byte	0x07
	.zero		1


	//   ....[70]....
        /*0568*/ 	.word	0x00004260
        /*056c*/ 	.word	0x000000ff
        /*0570*/ 	.word	0x00000000
        /*0574*/ 	.short	0x0101
        /*0576*/ 	.byte	0x08
	.zero		1


	//   ....[71]....
        /*0578*/ 	.word	0x00004270
        /*057c*/ 	.word	0x000000ff
        /*0580*/ 	.word	0x00000058
        /*0584*/ 	.short	0x010a
        /*0586*/ 	.byte	0x07
	.zero		1


	//   ....[72]....
        /*0588*/ 	.word	0x000043c0
        /*058c*/ 	.word	0x000000ff
        /*0590*/ 	.word	0x00000038
        /*0594*/ 	.short	0x010b
        /*0596*/ 	.byte	0x07
	.zero		1


	//   ....[73]....
        /*0598*/ 	.word	0x000043d0
        /*059c*/ 	.word	0x000000ff
        /*05a0*/ 	.word	0x00000000
        /*05a4*/ 	.short	0x0101
        /*05a6*/ 	.byte	0x08
	.zero		1


	//   ....[74]....
        /*05a8*/ 	.word	0x000043e0
        /*05ac*/ 	.word	0x000000ff
        /*05b0*/ 	.word	0x00000060
        /*05b4*/ 	.short	0x010a
        /*05b6*/ 	.byte	0x07
	.zero		1


	//   ....[75]....
        /*05b8*/ 	.word	0x00004560
        /*05bc*/ 	.word	0x000000ff
        /*05c0*/ 	.word	0x00000040
        /*05c4*/ 	.short	0x010b
        /*05c6*/ 	.byte	0x07
	.zero		1


	//   ....[76]....
        /*05c8*/ 	.word	0x000045a0
        /*05cc*/ 	.word	0x000000ff
        /*05d0*/ 	.word	0x00000000
        /*05d4*/ 	.short	0x0101
        /*05d6*/ 	.byte	0x08
	.zero		1


	//   ....[77]....
        /*05d8*/ 	.word	0x000045e0
        /*05dc*/ 	.word	0x000000ff
        /*05e0*/ 	.word	0x00000068
        /*05e4*/ 	.short	0x010a
        /*05e6*/ 	.byte	0x07
	.zero		1


	//   ....[78]....
        /*05e8*/ 	.word	0x00004820
        /*05ec*/ 	.word	0x000000ff
        /*05f0*/ 	.word	0x00000048
        /*05f4*/ 	.short	0x010b
        /*05f6*/ 	.byte	0x07
	.zero		1


	//   ....[79]....
        /*05f8*/ 	.word	0x00004840
        /*05fc*/ 	.word	0x000000ff
        /*0600*/ 	.word	0x00000000
        /*0604*/ 	.short	0x0101
        /*0606*/ 	.byte	0x0d
	.zero		1


	//   ....[80]....
        /*0608*/ 	.word	0x00004870
        /*060c*/ 	.word	0x000000ff
        /*0610*/ 	.word	0x00000050
        /*0614*/ 	.short	0x010a
        /*0616*/ 	.byte	0x07
	.zero		1


	//   ....[81]....
        /*0618*/ 	.word	0x00004890
        /*061c*/ 	.word	0x000000ff
        /*0620*/ 	.word	0x00000058
        /*0624*/ 	.short	0x010a
        /*0626*/ 	.byte	0x07
	.zero		1


	//   ....[82]....
        /*0628*/ 	.word	0x000048b0
        /*062c*/ 	.word	0x000000ff
        /*0630*/ 	.word	0x00000060
        /*0634*/ 	.short	0x010a
        /*0636*/ 	.byte	0x07
	.zero		1


	//   ....[83]....
        /*0638*/ 	.word	0x000048f0
        /*063c*/ 	.word	0x00000000
        /*0640*/ 	.word	0x00000068
        /*0644*/ 	.short	0x010a
        /*0646*/ 	.byte	0xff
	.zero		1


	//   ....[84]....
        /*0648*/ 	.word	0x00004c60
        /*064c*/ 	.word	0x00000000
        /*0650*/ 	.word	0x00000080
        /*0654*/ 	.short	0x010a
        /*0656*/ 	.byte	0xff
	.zero		1


	//   ....[85]....
        /*0658*/ 	.word	0x00004d70
        /*065c*/ 	.word	0x00000000
        /*0660*/ 	.word	0x00000000
        /*0664*/ 	.short	0x0101
        /*0666*/ 	.byte	0xff
	.zero		1


	//   ....[86]....
        /*0668*/ 	.word	0x000057f0
        /*066c*/ 	.word	0x000000ff
        /*0670*/ 	.word	0x00000030
        /*0674*/ 	.short	0x010a
        /*0676*/ 	.byte	0x30
	.zero		1


	//   ....[87]....
        /*0678*/ 	.word	0x00005830
        /*067c*/ 	.word	0x00000056
        /*0680*/ 	.word	0x000000a0
        /*0684*/ 	.short	0x010a
        /*0686*/ 	.byte	0xff
	.zero		1


	//   ....[88]....
        /*0688*/ 	.word	0x000059a0
        /*068c*/ 	.word	0x000000ff
        /*0690*/ 	.word	0x00000030
        /*0694*/ 	.short	0x010a
        /*0696*/ 	.byte	0x30
	.zero		1


	//   ....[89]....
        /*0698*/ 	.word	0x00005aa0
        /*069c*/ 	.word	0x00000056
        /*06a0*/ 	.word	0x000000a0
        /*06a4*/ 	.short	0x010a
        /*06a6*/ 	.byte	0xff
	.zero		1


	//   ....[90]....
        /*06a8*/ 	.word	0x000060a0
        /*06ac*/ 	.word	0x00000000
        /*06b0*/ 	.word	0x00000000
        /*06b4*/ 	.short	0x0101
        /*06b6*/ 	.byte	0xff
	.zero		1


	//   ....[91]....
        /*06b8*/ 	.word	0x000060b0
        /*06bc*/ 	.word	0x00000002
        /*06c0*/ 	.word	0x00000030
        /*06c4*/ 	.short	0x010a
        /*06c6*/ 	.byte	0xff
	.zero		1


	//   ....[92]....
        /*06c8*/ 	.word	0x00006180
        /*06cc*/ 	.word	0x00000002
        /*06d0*/ 	.word	0x00000030
        /*06d4*/ 	.short	0x010a
        /*06d6*/ 	.byte	0xff
	.zero		1


	//   ....[93]....
        /*06d8*/ 	.word	0x00006800
        /*06dc*/ 	.word	0x00000010
        /*06e0*/ 	.word	0x00000000
        /*06e4*/ 	.short	0x0101
        /*06e6*/ 	.byte	0xff
	.zero		1


	//   ....[94]....
        /*06e8*/ 	.word	0x00006820
        /*06ec*/ 	.word	0x00000000
        /*06f0*/ 	.word	0x00000030
        /*06f4*/ 	.short	0x010a
        /*06f6*/ 	.byte	0xff
	.zero		1


	//   ....[95]....
        /*06f8*/ 	.word	0x000068e0
        /*06fc*/ 	.word	0x00000000
        /*0700*/ 	.word	0x00000030
        /*0704*/ 	.short	0x010a
        /*0706*/ 	.byte	0xff
	.zero		1


	//   ....[96]....
        /*0708*/ 	.word	0x00006f60
        /*070c*/ 	.word	0x00000010
        /*0710*/ 	.word	0x00000000
        /*0714*/ 	.short	0x0101
        /*0716*/ 	.byte	0xff
	.zero		1


	//   ....[97]....
        /*0718*/ 	.word	0x00006f80
        /*071c*/ 	.word	0x00000002
        /*0720*/ 	.word	0x00000030
        /*0724*/ 	.short	0x010a
        /*0726*/ 	.byte	0xff
	.zero		1


	//   ....[98]....
        /*0728*/ 	.word	0x00007040
        /*072c*/ 	.word	0x00000002
        /*0730*/ 	.word	0x00000030
        /*0734*/ 	.short	0x010a
        /*0736*/ 	.byte	0xff
	.zero		1


	//   ....[99]....
        /*0738*/ 	.word	0x000072e0
        /*073c*/ 	.word	0x000000ff
        /*0740*/ 	.word	0x00000000
        /*0744*/ 	.short	0x0101
        /*0746*/ 	.byte	0x05
	.zero		1


	//   ....[100]....
        /*0748*/ 	.word	0x00007720
        /*074c*/ 	.word	0x00000000
        /*0750*/ 	.word	0x00000000
        /*0754*/ 	.short	0x0101
        /*0756*/ 	.byte	0xff
	.zero		1


	//   ....[101]....
        /*0758*/ 	.word	0x00007990
        /*075c*/ 	.word	0x000000ff
        /*0760*/ 	.word	0x00000000
        /*0764*/ 	.short	0x0101
        /*0766*/ 	.byte	0x04
	.zero		1


	//   ....[102]....
        /*0768*/ 	.word	0x000079b0
        /*076c*/ 	.word	0x00000002
        /*0770*/ 	.word	0x000000f0
        /*0774*/ 	.short	0x010a
        /*0776*/ 	.byte	0xff
	.zero		1


	//   ....[103]....
        /*0778*/ 	.word	0x00007a10
        /*077c*/ 	.word	0x00000002
        /*0780*/ 	.word	0x00000018
        /*0784*/ 	.short	0x010a
        /*0786*/ 	.byte	0xff
	.zero		1


	//   ....[104]....
        /*0788*/ 	.word	0x00007a70
        /*078c*/ 	.word	0x00000002
        /*0790*/ 	.word	0x00000018
        /*0794*/ 	.short	0x010a
        /*0796*/ 	.byte	0xff
	.zero		1


	//   ....[105]....
        /*0798*/ 	.word	0x00007ac0
        /*079c*/ 	.word	0x00000002
        /*07a0*/ 	.word	0x00000080
        /*07a4*/ 	.short	0x010a
        /*07a6*/ 	.byte	0xff
	.zero		1


	//   ....[106]....
        /*07a8*/ 	.word	0x00007b20
        /*07ac*/ 	.word	0x00000000
        /*07b0*/ 	.word	0x00000000
        /*07b4*/ 	.short	0x010a
        /*07b6*/ 	.byte	0xff
	.zero		1


	//   ....[107]....
        /*07b8*/ 	.word	0x00007b80
        /*07bc*/ 	.word	0x00000000
        /*07c0*/ 	.word	0x00000000
        /*07c4*/ 	.short	0x010a
        /*07c6*/ 	.byte	0xff
	.zero		1


	//   ....[108]....
        /*07c8*/ 	.word	0x00007bd0
        /*07cc*/ 	.word	0x00000000
        /*07d0*/ 	.word	0x000000e0
        /*07d4*/ 	.short	0x010a
        /*07d6*/ 	.byte	0xff
	.zero		1


	//   ....[109]....
        /*07d8*/ 	.word	0x00007c30
        /*07dc*/ 	.word	0x00000000
        /*07e0*/ 	.word	0x00000090
        /*07e4*/ 	.short	0x010a
        /*07e6*/ 	.byte	0xff
	.zero		1


	//   ....[110]....
        /*07e8*/ 	.word	0x00007c80
        /*07ec*/ 	.word	0x00000000
        /*07f0*/ 	.word	0x00000080
        /*07f4*/ 	.short	0x010a
        /*07f6*/ 	.byte	0xff
	.zero		1


	//   ....[111]....
        /*07f8*/ 	.word	0x00007ce0
        /*07fc*/ 	.word	0x00000000
        /*0800*/ 	.word	0x00000090
        /*0804*/ 	.short	0x010a
        /*0806*/ 	.byte	0xff
	.zero		1


	//   ....[112]....
        /*0808*/ 	.word	0x00007d30
        /*080c*/ 	.word	0x00000000
        /*0810*/ 	.word	0x00000080
        /*0814*/ 	.short	0x010a
        /*0816*/ 	.byte	0xff
	.zero		1


	//   ....[113]....
        /*0818*/ 	.word	0x00007d90
        /*081c*/ 	.word	0x00000002
        /*0820*/ 	.word	0x000000c0
        /*0824*/ 	.short	0x010a
        /*0826*/ 	.byte	0xff
	.zero		1


	//   ....[114]....
        /*0828*/ 	.word	0x00007df0
        /*082c*/ 	.word	0x00000000
        /*0830*/ 	.word	0x00000000
        /*0834*/ 	.short	0x010a
        /*0836*/ 	.byte	0xff
	.zero		1


	//   ....[115]....
        /*0838*/ 	.word	0x00007e50
        /*083c*/ 	.word	0x00000000
        /*0840*/ 	.word	0x00000000
        /*0844*/ 	.short	0x010a
        /*0846*/ 	.byte	0xff
	.zero		1


	//   ....[116]....
        /*0848*/ 	.word	0x00007eb0
        /*084c*/ 	.word	0x00000000
        /*0850*/ 	.word	0x00000000
        /*0854*/ 	.short	0x010a
        /*0856*/ 	.byte	0xff
	.zero		1


	//   ....[117]....
        /*0858*/ 	.word	0x00007f10
        /*085c*/ 	.word	0x00000000
        /*0860*/ 	.word	0x00000000
        /*0864*/ 	.short	0x010a
        /*0866*/ 	.byte	0xff
	.zero		1


	//   ....[118]....
        /*0868*/ 	.word	0x00007f70
        /*086c*/ 	.word	0x00000000
        /*0870*/ 	.word	0x00000000
        /*0874*/ 	.short	0x010a
        /*0876*/ 	.byte	0xff
	.zero		1


	//   ....[119]....
        /*0878*/ 	.word	0x00007fc0
        /*087c*/ 	.word	0x00000000
        /*0880*/ 	.word	0x00000080
        /*0884*/ 	.short	0x010a
        /*0886*/ 	.byte	0xff
	.zero		1


	//   ....[120]....
        /*0888*/ 	.word	0x00008020
        /*088c*/ 	.word	0x00000000
        /*0890*/ 	.word	0x00000078
        /*0894*/ 	.short	0x010a
        /*0896*/ 	.byte	0xff
	.zero		1


	//   ....[121]....
        /*0898*/ 	.word	0x00008080
        /*089c*/ 	.word	0x00000000
        /*08a0*/ 	.word	0x00000050
        /*08a4*/ 	.short	0x010a
        /*08a6*/ 	.byte	0xff
	.zero		1


	//   ....[122]....
        /*08a8*/ 	.word	0x000080e0
        /*08ac*/ 	.word	0x00000000
        /*08b0*/ 	.word	0x00000058
        /*08b4*/ 	.short	0x010a
        /*08b6*/ 	.byte	0xff
	.zero		1


	//   ....[123]....
        /*08b8*/ 	.word	0x00008140
        /*08bc*/ 	.word	0x00000000
        /*08c0*/ 	.word	0x00000060
        /*08c4*/ 	.short	0x010a
        /*08c6*/ 	.byte	0xff
	.zero		1


	//   ....[124]....
        /*08c8*/ 	.word	0x000081a0
        /*08cc*/ 	.word	0x00000000
        /*08d0*/ 	.word	0x00000068
        /*08d4*/ 	.short	0x010a
        /*08d6*/ 	.byte	0xff
	.zero		1


	//   ....[125]....
        /*08d8*/ 	.word	0x00008200
        /*08dc*/ 	.word	0x00000000
        /*08e0*/ 	.word	0x00000050
        /*08e4*/ 	.short	0x010a
        /*08e6*/ 	.byte	0xff
	.zero		1


	//   ....[126]....
        /*08e8*/ 	.word	0x00008260
        /*08ec*/ 	.word	0x00000000
        /*08f0*/ 	.word	0x00000058
        /*08f4*/ 	.short	0x010a
        /*08f6*/ 	.byte	0xff
	.zero		1


	//   ....[127]....
        /*08f8*/ 	.word	0x000082c0
        /*08fc*/ 	.word	0x00000000
        /*0900*/ 	.word	0x00000060
        /*0904*/ 	.short	0x010a
        /*0906*/ 	.byte	0xff
	.zero		1


	//   ....[128]....
        /*0908*/ 	.word	0x00008310
        /*090c*/ 	.word	0x00000000
        /*0910*/ 	.word	0x00000080
        /*0914*/ 	.short	0x010a
        /*0916*/ 	.byte	0xff
	.zero		1


	//   ....[129]....
        /*0918*/ 	.word	0x00008370
        /*091c*/ 	.word	0x00000000
        /*0920*/ 	.word	0x00000030
        /*0924*/ 	.short	0x010a
        /*0926*/ 	.byte	0xff
	.zero		1


	//   ....[130]....
        /*0928*/ 	.word	0x000083c0
        /*092c*/ 	.word	0x00000056
        /*0930*/ 	.word	0x000000a0
        /*0934*/ 	.short	0x010a
        /*0936*/ 	.byte	0xff
	.zero		1


	//   ....[131]....
        /*0938*/ 	.word	0x00008410
        /*093c*/ 	.word	0x00000002
        /*0940*/ 	.word	0x00000030
        /*0944*/ 	.short	0x010a
        /*0946*/ 	.byte	0xff
	.zero		1


	//   ....[132]....
        /*0948*/ 	.word	0x00008460
        /*094c*/ 	.word	0x00000000
        /*0950*/ 	.word	0x00000030
        /*0954*/ 	.short	0x010a
        /*0956*/ 	.byte	0xff
	.zero		1


	//   ....[133]....
        /*0958*/ 	.word	0x000084b0
        /*095c*/ 	.word	0x00000002
        /*0960*/ 	.word	0x00000030
        /*0964*/ 	.short	0x010a
        /*0966*/ 	.byte	0xff
	.zero		1


	//----- nvinfo : EIATTR_NUM_MBARRIERS
	.align		4
.L_47:
        /*0968*/ 	.byte	0x03, 0x38
        /*096a*/ 	.short	0x0020


	//----- nvinfo : EIATTR_EXIT_INSTR_OFFSETS
	.align		4
        /*096c*/ 	.byte	0x04, 0x1c
        /*096e*/ 	.short	(.L_49 - .L_48)


	//   ....[0]....
.L_48:
        /*0970*/ 	.word	0x00002450


	//   ....[1]....
        /*0974*/ 	.word	0x00002940


	//   ....[2]....
        /*0978*/ 	.word	0x000029a0


	//   ....[3]....
        /*097c*/ 	.word	0x00003900


	//   ....[4]....
        /*0980*/ 	.word	0x00004920


	//   ....[5]....
        /*0984*/ 	.word	0x00004960


	//   ....[6]....
        /*0988*/ 	.word	0x00007880


	//   ....[7]....
        /*098c*/ 	.word	0x00007900


	//   ....[8]....
        /*0990*/ 	.word	0x00007930


	//   ....[9]....
        /*0994*/ 	.word	0x000079a0


	//----- nvinfo : EIATTR_MAX_THREADS
	.align		4
.L_49:
        /*0998*/ 	.byte	0x04, 0x05
        /*099a*/ 	.short	(.L_51 - .L_50)
.L_50:
        /*099c*/ 	.word	0x00000100
        /*09a0*/ 	.word	0x00000001
        /*09a4*/ 	.word	0x00000001


	//----- nvinfo : EIATTR_CRS_STACK_SIZE
	.align		4
.L_51:
        /*09a8*/ 	.byte	0x04, 0x1e
        /*09aa*/ 	.short	(.L_53 - .L_52)
.L_52:
        /*09ac*/ 	.word	0x00000000


	//----- nvinfo : EIATTR_CBANK_PARAM_SIZE
	.align		4
.L_53:
        /*09b0*/ 	.byte	0x03, 0x19
        /*09b2*/ 	.short	0x0800


	//----- nvinfo : EIATTR_PARAM_CBANK
	.align		4
        /*09b4*/ 	.byte	0x04, 0x0a
        /*09b6*/ 	.short	(.L_55 - .L_54)
	.align		4
.L_54:
        /*09b8*/ 	.word	index@(.nv.constant0._ZN7cutlass13device_kernelINS_4gemm6kernel13GemmUniversalIN4cute5tupleIJiiiiEEENS1_10collective13CollectiveMmaINS1_35MainloopSm100TmaUmmaWarpSpecializedILi3ELi2ELi4ENS5_IJNS4_1CILi1EEESB_SB_EEEEENS5_IJNSA_ILi64EEENSA_ILi128EEENSA_ILi32EEEEEEfNS5_IJlSB_lEEEfSI_NS4_8TiledMMAINS4_8MMA_AtomIJNS4_17SM100_MMA_TF32_SSINS_10tfloat32_tESM_fLi64ELi128ELNS4_4UMMA5MajorE0ELSO_0ELNSN_7ScaleInE0ELSP_0EEEEEENS4_6LayoutISC_NS5_IJNSA_ILi0EEEST_ST_EEEEENS5_IJNS4_10UnderscoreESW_SW_EEEEENS4_13SM90_TMA_LOADENS4_14ComposedLayoutINS4_7SwizzleILi3ELi4ELi3EEENS4_18smem_ptr_flag_bitsILi32EEENSS_INS5_IJNSA_ILi8EEESG_EEENS5_IJSG_SB_EEEEEEEvNS4_8identityESZ_S19_vS1A_EENS_8epilogue10collective18CollectiveEpilogueINS1C_23Sm100TmaWarpSpecializedILi4ELi2ELi16ELb1ELb0EEEJSH_NS5_IJNSS_ISE_SB_EENSS_ISG_SB_EEEEEfSI_fSI_NS1C_6fusion15FusionCallbacksIS1G_NS1K_17LinearCombinationIffffLNS_15FloatRoundStyleE2EEESH_S1J_JEEENS4_5SM1004TMEM4LOAD26SM100_TMEM_LOAD_16dp128b8xESZ_S19_NS4_17SM75_U32x4_LDSM_NENS4_14SM90_TMA_STOREES19_NS4_17SM90_U32x4_STSM_NENS4_39AutoVectorizingCopyWithAssumedAlignmentILi128EEEEEEvvEEEEvNT_6ParamsE)
        /*09bc*/ 	.short	0x0380
        /*09be*/ 	.short	0x0800


	//----- nvinfo : EIATTR_SW_WAR
	.align		4
.L_55:
        /*09c0*/ 	.byte	0x04, 0x36
        /*09c2*/ 	.short	(.L_57 - .L_56)
.L_56:
        /*09c4*/ 	.word	0x00000008
.L_57:


//--------------------- .nv.callgraph             --------------------------
	.section	.nv.callgraph,"",@"SHT_CUDA_CALLGRAPH"
	.align	4
	.sectionentsize	8
	.align		4
        /*0000*/ 	.word	0x00000000
	.align		4
        /*0004*/ 	.word	0xffffffff
	.align		4
        /*0008*/ 	.word	index@(_ZN7cutlass13device_kernelINS_4gemm6kernel13GemmUniversalIN4cute5tupleIJiiiiEEENS1_10collective13CollectiveMmaINS1_35MainloopSm100TmaUmmaWarpSpecializedILi3ELi2ELi4ENS5_IJNS4_1CILi1EEESB_SB_EEEEENS5_IJNSA_ILi64EEENSA_ILi128EEENSA_ILi32EEEEEEfNS5_IJlSB_lEEEfSI_NS4_8TiledMMAINS4_8MMA_AtomIJNS4_17SM100_MMA_TF32_SSINS_10tfloat32_tESM_fLi64ELi128ELNS4_4UMMA5MajorE0ELSO_0ELNSN_7ScaleInE0ELSP_0EEEEEENS4_6LayoutISC_NS5_IJNSA_ILi0EEEST_ST_EEEEENS5_IJNS4_10UnderscoreESW_SW_EEEEENS4_13SM90_TMA_LOADENS4_14ComposedLayoutINS4_7SwizzleILi3ELi4ELi3EEENS4_18smem_ptr_flag_bitsILi32EEENSS_INS5_IJNSA_ILi8EEESG_EEENS5_IJSG_SB_EEEEEEEvNS4_8identityESZ_S19_vS1A_EENS_8epilogue10collective18CollectiveEpilogueINS1C_23Sm100TmaWarpSpecializedILi4ELi2ELi16ELb1ELb0EEEJSH_NS5_IJNSS_ISE_SB_EENSS_ISG_SB_EEEEEfSI_fSI_NS1C_6fusion15FusionCallbacksIS1G_NS1K_17LinearCombinationIffffLNS_15FloatRoundStyleE2EEESH_S1J_JEEENS4_5SM1004TMEM4LOAD26SM100_TMEM_LOAD_16dp128b8xESZ_S19_NS4_17SM75_U32x4_LDSM_NENS4_14SM90_TMA_STOREES19_NS4_17SM90_U32x4_STSM_NENS4_39AutoVectorizingCopyWithAssumedAlignmentILi128EEEEEEvvEEEEvNT_6ParamsE)
	.align		4
        /*000c*/ 	.word	index@(__assertfail)
	.align		4
        /*0010*/ 	.word	0x00000000
	.align		4
        /*0014*/ 	.word	0xfffffffe
	.align		4
        /*0018*/ 	.word	0x00000000
	.align		4
        /*001c*/ 	.word	0xfffffffd
	.align		4
        /*0020*/ 	.word	0x00000000
	.align		4
        /*0024*/ 	.word	0xfffffffc


//--------------------- .nv.constant4             --------------------------
	.section	.nv.constant4,"a",@progbits
	.align	8
	.align		8
.nv.constant4:
        /*0000*/ 	.dword	__assertfail
	.align		8
        /*0008*/ 	.dword	__unnamed_1
	.align		8
        /*0010*/ 	.dword	__unnamed_2
	.align		8
        /*0018*/ 	.dword	_ZN40_INTERNAL_8f4a8f74_4_k_cu_d4df92fa_288454cuda3std3__45__cpo5beginE
	.align		8
        /*0020*/ 	.dword	_ZN40_INTERNAL_8f4a8f74_4_k_cu_d4df92fa_288454cuda3std3__45__cpo3endE
	.align		8
        /*0028*/ 	.dword	_ZN40_INTERNAL_8f4a8f74_4_k_cu_d4df92fa_288454cuda3std3__45__cpo6cbeginE
	.align		8
        /*0030*/ 	.dword	_ZN40_INTERNAL_8f4a8f74_4_k_cu_d4df92fa_288454cuda3std3__45__cpo4cendE
	.align		8
        /*0038*/ 	.dword	_ZN40_INTERNAL_8f4a8f74_4_k_cu_d4df92fa_288454cuda3std3__442_GLOBAL__N__8f4a8f74_4_k_cu_d4df92fa_288456ignoreE
	.align		8
        /*0040*/ 	.dword	_ZN40_INTERNAL_8f4a8f74_4_k_cu_d4df92fa_288454cuda3std3__419piecewise_constructE
	.align		8
        /*0048*/ 	.dword	_ZN40_INTERNAL_8f4a8f74_4_k_cu_d4df92fa_288454cuda3std3__48in_placeE
	.align		8
        /*0050*/ 	.dword	_ZN40_INTERNAL_8f4a8f74_4_k_cu_d4df92fa_288454cuda3std6ranges3__45__cpo4swapE
	.align		8
        /*0058*/ 	.dword	_ZN40_INTERNAL_8f4a8f74_4_k_cu_d4df92fa_288454cuda3std6ranges3__45__cpo9iter_moveE
	.align		8
        /*0060*/ 	.dword	_ZN40_INTERNAL_8f4a8f74_4_k_cu_d4df92fa_288454cute7productE
	.align		8
        /*0068*/ 	.dword	_ZN40_INTERNAL_8f4a8f74_4_k_cu_d4df92fa_288454cute1_E
	.align		8
        /*0070*/ 	.dword	$str$25
	.align		8
        /*0078*/ 	.dword	$str$26
	.align		8
        /*0080*/ 	.dword	$str$27
	.align		8
        /*0088*/ 	.dword	$str$28


//--------------------- .text._ZN7cutlass13device_kernelINS_4gemm6kernel13GemmUniversalIN4cute5tupleIJiiiiEEENS1_10collective13CollectiveMmaINS1_35MainloopSm100TmaUmmaWarpSpecializedILi3ELi2ELi4ENS5_IJNS4_1CILi1EEESB_SB_EEEEENS5_IJNSA_ILi64EEENSA_ILi128EEENSA_ILi32EEEEEEfNS5_IJlSB_lEEEfSI_NS4_8TiledMMAINS4_8MMA_AtomIJNS4_17SM100_MMA_TF32_SSINS_10tfloat32_tESM_fLi64ELi128ELNS4_4UMMA5MajorE0ELSO_0ELNSN_7ScaleInE0ELSP_0EEEEEENS4_6LayoutISC_NS5_IJNSA_ILi0EEEST_ST_EEEEENS5_IJNS4_10UnderscoreESW_SW_EEEEENS4_13SM90_TMA_LOADENS4_14ComposedLayoutINS4_7SwizzleILi3ELi4ELi3EEENS4_18smem_ptr_flag_bitsILi32EEENSS_INS5_IJNSA_ILi8EEESG_EEENS5_IJSG_SB_EEEEEEEvNS4_8identityESZ_S19_vS1A_EENS_8epilogue10collective18CollectiveEpilogueINS1C_23Sm100TmaWarpSpecializedILi4ELi2ELi16ELb1ELb0EEEJSH_NS5_IJNSS_ISE_SB_EENSS_ISG_SB_EEEEEfSI_fSI_NS1C_6fusion15FusionCallbacksIS1G_NS1K_17LinearCombinationIffffLNS_15FloatRoundStyleE2EEESH_S1J_JEEENS4_5SM1004TMEM4LOAD26SM100_TMEM_LOAD_16dp128b8xESZ_S19_NS4_17SM75_U32x4_LDSM_NENS4_14SM90_TMA_STOREES19_NS4_17SM90_U32x4_STSM_NENS4_39AutoVectorizingCopyWithAssumedAlignmentILi128EEEEEEvvEEEEvNT_6ParamsE --------------------------
	.section	.text._ZN7cutlass13device_kernelINS_4gemm6kernel13GemmUniversalIN4cute5tupleIJiiiiEEENS1_10collective13CollectiveMmaINS1_35MainloopSm100TmaUmmaWarpSpecializedILi3ELi2ELi4ENS5_IJNS4_1CILi1EEESB_SB_EEEEENS5_IJNSA_ILi64EEENSA_ILi128EEENSA_ILi32EEEEEEfNS5_IJlSB_lEEEfSI_NS4_8TiledMMAINS4_8MMA_AtomIJNS4_17SM100_MMA_TF32_SSINS_10tfloat32_tESM_fLi64ELi128ELNS4_4UMMA5MajorE0ELSO_0ELNSN_7ScaleInE0ELSP_0EEEEEENS4_6LayoutISC_NS5_IJNSA_ILi0EEEST_ST_EEEEENS5_IJNS4_10UnderscoreESW_SW_EEEEENS4_13SM90_TMA_LOADENS4_14ComposedLayoutINS4_7SwizzleILi3ELi4ELi3EEENS4_18smem_ptr_flag_bitsILi32EEENSS_INS5_IJNSA_ILi8EEESG_EEENS5_IJSG_SB_EEEEEEEvNS4_8identityESZ_S19_vS1A_EENS_8epilogue10collective18CollectiveEpilogueINS1C_23Sm100TmaWarpSpecializedILi4ELi2ELi16ELb1ELb0EEEJSH_NS5_IJNSS_ISE_SB_EENSS_ISG_SB_EEEEEfSI_fSI_NS1C_6fusion15FusionCallbacksIS1G_NS1K_17LinearCombinationIffffLNS_15FloatRoundStyleE2EEESH_S1J_JEEENS4_5SM1004TMEM4LOAD26SM100_TMEM_LOAD_16dp128b8xESZ_S19_NS4_17SM75_U32x4_LDSM_NENS4_14SM90_TMA_STOREES19_NS4_17SM90_U32x4_STSM_NENS4_39AutoVectorizingCopyWithAssumedAlignmentILi128EEEEEEvvEEEEvNT_6ParamsE,"ax",@progbits
	.align	128
.text._ZN7cutlass13device_kernelINS_4gemm6kernel13GemmUniversalIN4cute5tupleIJiiiiEEENS1_10collective13CollectiveMmaINS1_35MainloopSm100TmaUmmaWarpSpecializedILi3ELi2ELi4ENS5_IJNS4_1CILi1EEESB_SB_EEEEENS5_IJNSA_ILi64EEENSA_ILi128EEENSA_ILi32EEEEEEfNS5_IJlSB_lEEEfSI_NS4_8TiledMMAINS4_8MMA_AtomIJNS4_17SM100_MMA_TF32_SSINS_10tfloat32_tESM_fLi64ELi128ELNS4_4UMMA5MajorE0ELSO_0ELNSN_7ScaleInE0ELSP_0EEEEEENS4_6LayoutISC_NS5_IJNSA_ILi0EEEST_ST_EEEEENS5_IJNS4_10UnderscoreESW_SW_EEEEENS4_13SM90_TMA_LOADENS4_14ComposedLayoutINS4_7SwizzleILi3ELi4ELi3EEENS4_18smem_ptr_flag_bitsILi32EEENSS_INS5_IJNSA_ILi8EEESG_EEENS5_IJSG_SB_EEEEEEEvNS4_8identityESZ_S19_vS1A_EENS_8epilogue10collective18CollectiveEpilogueINS1C_23Sm100TmaWarpSpecializedILi4ELi2ELi16ELb1ELb0EEEJSH_NS5_IJNSS_ISE_SB_EENSS_ISG_SB_EEEEEfSI_fSI_NS1C_6fusion15FusionCallbacksIS1G_NS1K_17LinearCombinationIffffLNS_15FloatRoundStyleE2EEESH_S1J_JEEENS4_5SM1004TMEM4LOAD26SM100_TMEM_LOAD_16dp128b8xESZ_S19_NS4_17SM75_U32x4_LDSM_NENS4_14SM90_TMA_STOREES19_NS4_17SM90_U32x4_STSM_NENS4_39AutoVectorizingCopyWithAssumedAlignmentILi128EEEEEEvvEEEEvNT_6ParamsE:
        .type           _ZN7cutlass13device_kernelINS_4gemm6kernel13GemmUniversalIN4cute5tupleIJiiiiEEENS1_10collective13CollectiveMmaINS1_35MainloopSm100TmaUmmaWarpSpecializedILi3ELi2ELi4ENS5_IJNS4_1CILi1EEESB_SB_EEEEENS5_IJNSA_ILi64EEENSA_ILi128EEENSA_ILi32EEEEEEfNS5_IJlSB_lEEEfSI_NS4_8TiledMMAINS4_8MMA_AtomIJNS4_17SM100_MMA_TF32_SSINS_10tfloat32_tESM_fLi64ELi128ELNS4_4UMMA5MajorE0ELSO_0ELNSN_7ScaleInE0ELSP_0EEEEEENS4_6LayoutISC_NS5_IJNSA_ILi0EEEST_ST_EEEEENS5_IJNS4_10UnderscoreESW_SW_EEEEENS4_13SM90_TMA_LOADENS4_14ComposedLayoutINS4_7SwizzleILi3ELi4ELi3EEENS4_18smem_ptr_flag_bitsILi32EEENSS_INS5_IJNSA_ILi8EEESG_EEENS5_IJSG_SB_EEEEEEEvNS4_8identityESZ_S19_vS1A_EENS_8epilogue10collective18CollectiveEpilogueINS1C_23Sm100TmaWarpSpecializedILi4ELi2ELi16ELb1ELb0EEEJSH_NS5_IJNSS_ISE_SB_EENSS_ISG_SB_EEEEEfSI_fSI_NS1C_6fusion15FusionCallbacksIS1G_NS1K_17LinearCombinationIffffLNS_15FloatRoundStyleE2EEESH_S1J_JEEENS4_5SM1004TMEM4LOAD26SM100_TMEM_LOAD_16dp128b8xESZ_S19_NS4_17SM75_U32x4_LDSM_NENS4_14SM90_TMA_STOREES19_NS4_17SM90_U32x4_STSM_NENS4_39AutoVectorizingCopyWithAssumedAlignmentILi128EEEEEEvvEEEEvNT_6ParamsE,@function
        .size           _ZN7cutlass13device_kernelINS_4gemm6kernel13GemmUniversalIN4cute5tupleIJiiiiEEENS1_10collective13CollectiveMmaINS1_35MainloopSm100TmaUmmaWarpSpecializedILi3ELi2ELi4ENS5_IJNS4_1CILi1EEESB_SB_EEEEENS5_IJNSA_ILi64EEENSA_ILi128EEENSA_ILi32EEEEEEfNS5_IJlSB_lEEEfSI_NS4_8TiledMMAINS4_8MMA_AtomIJNS4_17SM100_MMA_TF32_SSINS_10tfloat32_tESM_fLi64ELi128ELNS4_4UMMA5MajorE0ELSO_0ELNSN_7ScaleInE0ELSP_0EEEEEENS4_6LayoutISC_NS5_IJNSA_ILi0EEEST_ST_EEEEENS5_IJNS4_10UnderscoreESW_SW_EEEEENS4_13SM90_TMA_LOADENS4_14ComposedLayoutINS4_7SwizzleILi3ELi4ELi3EEENS4_18smem_ptr_flag_bitsILi32EEENSS_INS5_IJNSA_ILi8EEESG_EEENS5_IJSG_SB_EEEEEEEvNS4_8identityESZ_S19_vS1A_EENS_8epilogue10collective18CollectiveEpilogueINS1C_23Sm100TmaWarpSpecializedILi4ELi2ELi16ELb1ELb0EEEJSH_NS5_IJNSS_ISE_SB_EENSS_ISG_SB_EEEEEfSI_fSI_NS1C_6fusion15FusionCallbacksIS1G_NS1K_17LinearCombinationIffffLNS_15FloatRoundStyleE2EEESH_S1J_JEEENS4_5SM1004TMEM4LOAD26SM100_TMEM_LOAD_16dp128b8xESZ_S19_NS4_17SM75_U32x4_LDSM_NENS4_14SM90_TMA_STOREES19_NS4_17SM90_U32x4_STSM_NENS4_39AutoVectorizingCopyWithAssumedAlignmentILi128EEEEEEvvEEEEvNT_6ParamsE,(.L_x_173 - _ZN7cutlass13device_kernelINS_4gemm6kernel13GemmUniversalIN4cute5tupleIJiiiiEEENS1_10collective13CollectiveMmaINS1_35MainloopSm100TmaUmmaWarpSpecializedILi3ELi2ELi4ENS5_IJNS4_1CILi1EEESB_SB_EEEEENS5_IJNSA_ILi64EEENSA_ILi128EEENSA_ILi32EEEEEEfNS5_IJlSB_lEEEfSI_NS4_8TiledMMAINS4_8MMA_AtomIJNS4_17SM100_MMA_TF32_SSINS_10tfloat32_tESM_fLi64ELi128ELNS4_4UMMA5MajorE0ELSO_0ELNSN_7ScaleInE0ELSP_0EEEEEENS4_6LayoutISC_NS5_IJNSA_ILi0EEEST_ST_EEEEENS5_IJNS4_10UnderscoreESW_SW_EEEEENS4_13SM90_TMA_LOADENS4_14ComposedLayoutINS4_7SwizzleILi3ELi4ELi3EEENS4_18smem_ptr_flag_bitsILi32EEENSS_INS5_IJNSA_ILi8EEESG_EEENS5_IJSG_SB_EEEEEEEvNS4_8identityESZ_S19_vS1A_EENS_8epilogue10collective18CollectiveEpilogueINS1C_23Sm100TmaWarpSpecializedILi4ELi2ELi16ELb1ELb0EEEJSH_NS5_IJNSS_ISE_SB_EENSS_ISG_SB_EEEEEfSI_fSI_NS1C_6fusion15FusionCallbacksIS1G_NS1K_17LinearCombinationIffffLNS_15FloatRoundStyleE2EEESH_S1J_JEEENS4_5SM1004TMEM4LOAD26SM100_TMEM_LOAD_16dp128b8xESZ_S19_NS4_17SM75_U32x4_LDSM_NENS4_14SM90_TMA_STOREES19_NS4_17SM90_U32x4_STSM_NENS4_39AutoVectorizingCopyWithAssumedAlignmentILi128EEEEEEvvEEEEvNT_6ParamsE)
        .other          _ZN7cutlass13device_kernelINS_4gemm6kernel13GemmUniversalIN4cute5tupleIJiiiiEEENS1_10collective13CollectiveMmaINS1_35MainloopSm100TmaUmmaWarpSpecializedILi3ELi2ELi4ENS5_IJNS4_1CILi1EEESB_SB_EEEEENS5_IJNSA_ILi64EEENSA_ILi128EEENSA_ILi32EEEEEEfNS5_IJlSB_lEEEfSI_NS4_8TiledMMAINS4_8MMA_AtomIJNS4_17SM100_MMA_TF32_SSINS_10tfloat32_tESM_fLi64ELi128ELNS4_4UMMA5MajorE0ELSO_0ELNSN_7ScaleInE0ELSP_0EEEEEENS4_6LayoutISC_NS5_IJNSA_ILi0EEEST_ST_EEEEENS5_IJNS4_10UnderscoreESW_SW_EEEEENS4_13SM90_TMA_LOADENS4_14ComposedLayoutINS4_7SwizzleILi3ELi4ELi3EEENS4_18smem_ptr_flag_bitsILi32EEENSS_INS5_IJNSA_ILi8EEESG_EEENS5_IJSG_SB_EEEEEEEvNS4_8identityESZ_S19_vS1A_EENS_8epilogue10collective18CollectiveEpilogueINS1C_23Sm100TmaWarpSpecializedILi4ELi2ELi16ELb1ELb0EEEJSH_NS5_IJNSS_ISE_SB_EENSS_ISG_SB_EEEEEfSI_fSI_NS1C_6fusion15FusionCallbacksIS1G_NS1K_17LinearCombinationIffffLNS_15FloatRoundStyleE2EEESH_S1J_JEEENS4_5SM1004TMEM4LOAD26SM100_TMEM_LOAD_16dp128b8xESZ_S19_NS4_17SM75_U32x4_LDSM_NENS4_14SM90_TMA_STOREES19_NS4_17SM90_U32x4_STSM_NENS4_39AutoVectorizingCopyWithAssumedAlignmentILi128EEEEEEvvEEEEvNT_6ParamsE,@"STO_CUDA_ENTRY STV_DEFAULT"
_ZN7cutlass13device_kernelINS_4gemm6kernel13GemmUniversalIN4cute5tupleIJiiiiEEENS1_10collective13CollectiveMmaINS1_35MainloopSm100TmaUmmaWarpSpecializedILi3ELi2ELi4ENS5_IJNS4_1CILi1EEESB_SB_EEEEENS5_IJNSA_ILi64EEENSA_ILi128EEENSA_ILi32EEEEEEfNS5_IJlSB_lEEEfSI_NS4_8TiledMMAINS4_8MMA_AtomIJNS4_17SM100_MMA_TF32_SSINS_10tfloat32_tESM_fLi64ELi128ELNS4_4UMMA5MajorE0ELSO_0ELNSN_7ScaleInE0ELSP_0EEEEEENS4_6LayoutISC_NS5_IJNSA_ILi0EEEST_ST_EEEEENS5_IJNS4_10UnderscoreESW_SW_EEEEENS4_13SM90_TMA_LOADENS4_14ComposedLayoutINS4_7SwizzleILi3ELi4ELi3EEENS4_18smem_ptr_flag_bitsILi32EEENSS_INS5_IJNSA_ILi8EEESG_EEENS5_IJSG_SB_EEEEEEEvNS4_8identityESZ_S19_vS1A_EENS_8epilogue10collective18CollectiveEpilogueINS1C_23Sm100TmaWarpSpecializedILi4ELi2ELi16ELb1ELb0EEEJSH_NS5_IJNSS_ISE_SB_EENSS_ISG_SB_EEEEEfSI_fSI_NS1C_6fusion15FusionCallbacksIS1G_NS1K_17LinearCombinationIffffLNS_15FloatRoundStyleE2EEESH_S1J_JEEENS4_5SM1004TMEM4LOAD26SM100_TMEM_LOAD_16dp128b8xESZ_S19_NS4_17SM75_U32x4_LDSM_NENS4_14SM90_TMA_STOREES19_NS4_17SM90_U32x4_STSM_NENS4_39AutoVectorizingCopyWithAssumedAlignmentILi128EEEEEEvvEEEEvNT_6ParamsE:
[----:B------:R-:W1:Y:S01]  /*0000*/  LDC R1, c[0x0][0x37c] ;  /* 0x0000df00ff017b82 */ /* 0x000e620000000800 */
[----:B------:R-:W2:Y:S01]  /*0010*/  S2R R77, SR_TID.X ;  /* 0x00000000004d7919 */ /* 0x000ea20000002100 */
[----:B------:R-:W3:Y:S01]  /*0020*/  LDCU.64 UR4, c[0x0][0x890] ;  /* 0x00011200ff0477ac */ /* 0x000ee20008000a00 */
[----:B------:R-:W-:Y:S02]  /*0030*/  PRMT R64, RZ, 0x7610, R64 ;  /* 0x00007610ff407816 */ /* 0x000fe40000000040 */
[----:B------:R-:W-:Y:S01]  /*0040*/  ELECT P5, URZ, PT ;  /* 0x0000000000ff782f */ /* 0x000fe200038a0000 */
[----:B------:R-:W4:Y:S01]  /*0050*/  LDCU.64 UR46, c[0x0][0x358] ;  /* 0x00006b00ff2e77ac */ /* 0x000f220008000a00 */
[----:B---3--:R-:W-:-:S04]  /*0060*/  UISETP.NE.U32.AND UP0, UPT, UR4, URZ, UPT ;  /* 0x000000ff0400728c */ /* 0x008fc8000bf05070 */
[----:B------:R-:W-:Y:S01]  /*0070*/  UISETP.NE.AND.EX UP0, UPT, UR5, URZ, UPT, UP0 ;  /* 0x000000ff0500728c */ /* 0x000fe2000bf05300 */
[----:B--2---:R-:W-:-:S05]  /*0080*/  SHF.R.U32.HI R69, RZ, 0x5, R77 ;  /* 0x00000005ff457819 */ /* 0x004fca000001164d */
[----:B------:R-:W2:Y:S02]  /*0090*/  SHFL.IDX PT, R0, R69, RZ, 0x1f ;  /* 0x00001fff45007589 */ /* 0x000ea400000e0000 */
[----:B--2---:R-:W-:Y:S01]  /*00a0*/  R2UR UR8, R0 ;  /* 0x00000000000872ca */ /* 0x004fe200000e0000 */
[----:B-1--4-:R-:W-:-:S14]  /*00b0*/  BRA.U UP0, `(.L_x_0) ;  /* 0x00000001002c7547 */ /* 0x012fdc000b800000 */
[----:B------:R-:W1:Y:S02]  /*00c0*/  LDCU.64 UR6, c[0x0][0x888] ;  /* 0x00011100ff0677ac */ /* 0x000e640008000a00 */
[----:B-1----:R-:W-:-:S04]  /*00d0*/  UISETP.NE.U32.AND UP0, UPT, UR6, URZ, UPT ;  /* 0x000000ff0600728c */ /* 0x002fc8000bf05070 */
[----:B------:R-:W-:-:S09]  /*00e0*/  UISETP.NE.AND.EX UP0, UPT, UR7, URZ, UPT, UP0 ;  /* 0x000000ff0700728c */ /* 0x000fd2000bf05300 */
[----:B------:R-:W-:Y:S05]  /*00f0*/  BRA.U !UP0, `(.L_x_1) ;  /* 0x0000000108107547 */ /* 0x000fea000b800000 */
[----:B------:R-:W1:Y:S02]  /*0100*/  LDC.64 R2, c[0x0][0x888] ;  /* 0x00022200ff027b82 */ /* 0x000e640000000a00 */
[----:B-1----:R1:W5:Y:S01]  /*0110*/  LDG.E R35, desc[UR46][R2.64] ;  /* 0x0000002e02237981 */ /* 0x002362000c1e1900 */
[----:B------:R-:W-:Y:S01]  /*0120*/  HFMA2 R64, -RZ, RZ, 0, 5.9604644775390625e-08 ;  /* 0x00000001ff407431 */ /* 0x000fe200000001ff */
[----:B------:R-:W-:Y:S05]  /*0130*/  BRA `(.L_x_0) ;  /* 0x00000000000c7947 */ /* 0x000fea0003800000 */
.L_x_1:
[----:B------:R-:W1:Y:S01]  /*0140*/  LDCU UR6, c[0x0][0x880] ;  /* 0x00011000ff0677ac */ /* 0x000e620008000800 */
[----:B------:R-:W-:Y:S01]  /*0150*/  HFMA2 R64, -RZ, RZ, 0, 5.9604644775390625e-08 ;  /* 0x00000001ff407431 */ /* 0x000fe200000001ff */
[----:B-1----:R-:W-:-:S07]  /*0160*/  MOV R35, UR6 ;  /* 0x0000000600237c02 */ /* 0x002fce0008000f00 */
.L_x_0:
[----:B------:R-:W2:Y:S02]  /*0170*/  LDCU.64 UR6, c[0x0][0x8b0] ;  /* 0x00011600ff0677ac */ /* 0x000ea40008000a00 */
[----:B--2---:R-:W-:-:S04]  /*0180*/  UISETP.NE.U32.AND UP0, UPT, UR6, URZ, UPT ;  /* 0x000000ff0600728c */ /* 0x004fc8000bf05070 */
[----:B------:R-:W-:-:S09]  /*0190*/  UISETP.NE.AND.EX UP0, UPT, UR7, URZ, UPT, UP0 ;  /* 0x000000ff0700728c */ /* 0x000fd2000bf05300 */
[----:B------:R-:W-:Y:S05]  /*01a0*/  BRA.U UP0, `(.L_x_2) ;  /* 0x0000000100247547 */ /* 0x000fea000b800000 */
[----:B------:R-:W2:Y:S02]  /*01b0*/  LDCU.64 UR6, c[0x0][0x8a8] ;  /* 0x00011500ff0677ac */ /* 0x000ea40008000a00 */
[----:B--2---:R-:W-:-:S04]  /*01c0*/  UISETP.NE.U32.AND UP0, UPT, UR6, URZ, UPT ;  /* 0x000000ff0600728c */ /* 0x004fc8000bf05070 */
[----:B------:R-:W-:-:S09]  /*01d0*/  UISETP.NE.AND.EX UP0, UPT, UR7, URZ, UPT, UP0 ;  /* 0x000000ff0700728c */ /* 0x000fd2000bf05300 */
[----:B------:R-:W-:Y:S05]  /*01e0*/  BRA.U !UP0, `(.L_x_3) ;  /* 0x00000001080c7547 */ /* 0x000fea000b800000 */
[----:B-1----:R-:W1:Y:S02]  /*01f0*/  LDC.64 R2, c[0x0][0x8a8] ;  /* 0x00022a00ff027b82 */ /* 0x002e640000000a00 */
[----:B-1----:R2:W5:Y:S01]  /*0200*/  LDG.E R33, desc[UR46][R2.64] ;  /* 0x0000002e02217981 */ /* 0x002562000c1e1900 */
[----:B------:R-:W-:Y:S05]  /*0210*/  BRA `(.L_x_2) ;  /* 0x0000000000087947 */ /* 0x000fea0003800000 */
.L_x_3:
[----:B------:R-:W2:Y:S02]  /*0220*/  LDCU UR6, c[0x0][0x8a0] ;  /* 0x00011400ff0677ac */ /* 0x000ea40008000800 */
[----:B--2---:R-:W-:Y:S02]  /*0230*/  MOV R33, UR6 ;  /* 0x0000000600217c02 */ /* 0x004fe40008000f00 */
.L_x_2:
[----:B------:R-:W-:Y:S01]  /*0240*/  IMAD.U32 R0, RZ, RZ, UR8 ;  /* 0x00000008ff007e24 */ /* 0x000fe2000f8e00ff */
[----:B------:R-:W-:Y:S04]  /*0250*/  BSSY.RECONVERGENT B0, `(.L_x_4) ;  /* 0x000000c000007945 */ /* 0x000fe80003800200 */
[C---:B------:R-:W-:Y:S02]  /*0260*/  ISETP.NE.OR P1, PT, R0.reuse, 0x1, !P5 ;  /* 0x000000010000780c */ /* 0x040fe40006f25670 */
[----:B------:R-:W-:-:S11]  /*0270*/  ISETP.NE.OR P0, PT, R0, 0x3, !P5 ;  /* 0x000000030000780c */ /* 0x000fd60006f05670 */
[----:B------:R-:W-:Y:S05]  /*0280*/  @P1 BRA `(.L_x_5) ;  /* 0x0000000000201947 */ /* 0x000fea0003800000 */
[----:B------:R-:W3:Y:S02]  /*0290*/  LDCU.64 UR6, c[0x0][0x348] ;  /* 0x00006900ff0677ac */ /* 0x000ee40008000a00 */
[----:B---3--:R-:W-:Y:S02]  /*02a0*/  UIADD3 UR10, UP1, UPT, UR6, 0x80, URZ ;  /* 0x00000080060a7890 */ /* 0x008fe4000ff3e0ff */
[----:B------:R-:W-:Y:S02]  /*02b0*/  UIADD3 UR6, UP0, UPT, UR6, 0x180, URZ ;  /* 0x0000018006067890 */ /* 0x000fe4000ff1e0ff */
[----:B------:R-:W-:Y:S02]  /*02c0*/  UIADD3.X UR11, UPT, UPT, URZ, UR7, URZ, UP1, !UPT ;  /* 0x00000007ff0b7290 */ /* 0x000fe40008ffe4ff */
[----:B------:R-:W-:-:S07]  /*02d0*/  UIADD3.X UR7, UPT, UPT, URZ, UR7, URZ, UP0, !UPT ;  /* 0x00000007ff077290 */ /* 0x000fce00087fe4ff */
[----:B------:R3:W-:Y:S02]  /*02e0*/  UTMACCTL.PF [UR10] ;  /* 0x000000000a0079b9 */ /* 0x0007e40008040000 */
[----:B------:R3:W-:Y:S02]  /*02f0*/  UTMACCTL.PF [UR6] ;  /* 0x00000000060079b9 */ /* 0x0007e40008040000 */
[----:B---3--:R-:W-:Y:S01]  /*0300*/  NOP ;  /* 0x0000000000007918 */ /* 0x008fe20000000000 */
.L_x_5:
[----:B------:R-:W-:Y:S05]  /*0310*/  BSYNC.RECONVERGENT B0 ;  /* 0x0000000000007941 */ /* 0x000fea0003800200 */
.L_x_4:
[----:B------:R-:W-:Y:S04]  /*0320*/  BSSY.RECONVERGENT B0, `(.L_x_6) ;  /* 0x000000a000007945 */ /* 0x000fe80003800200 */
        /* <DEDUP_REMOVED lines=9> */
.L_x_7:
[----:B------:R-:W-:Y:S05]  /*03c0*/  BSYNC.RECONVERGENT B0 ;  /* 0x0000000000007941 */ /* 0x000fea0003800200 */
.L_x_6:
[----:B------:R-:W3:Y:S01]  /*03d0*/  LDCU.64 UR6, c[0x0][0x888] ;  /* 0x00011100ff0677ac */ /* 0x000ee20008000a00 */
[----:B------:R-:W-:Y:S02]  /*03e0*/  UISETP.EQ.U32.AND UP1, UPT, UR4, URZ, UPT ;  /* 0x000000ff0400728c */ /* 0x000fe4000bf22070 */
[----:B------:R-:W-:Y:S02]  /*03f0*/  UPLOP3.LUT UP2, UPT, UPT, UPT, UPT, 0x80, 0x8 ;  /* 0x000000000008789c */ /* 0x000fe40003f4f070 */
[----:B---3--:R-:W-:-:S04]  /*0400*/  UISETP.NE.U32.AND UP0, UPT, UR6, URZ, UPT ;  /* 0x000000ff0600728c */ /* 0x008fc8000bf05070 */
[----:B------:R-:W-:-:S04]  /*0410*/  UISETP.NE.AND.EX UP0, UPT, UR7, URZ, UPT, UP0 ;  /* 0x000000ff0700728c */ /* 0x000fc8000bf05300 */
[----:B------:R-:W-:-:S04]  /*0420*/  UISETP.EQ.OR.EX UP3, UPT, UR5, URZ, !UP0, UP1 ;  /* 0x000000ff0500728c */ /* 0x000fc8000c762710 */
[----:B------:R-:W-:-:S05]  /*0430*/  UP2UR UR50, UPR, URZ, 0x8 ;  /* 0x00000008ff327883 */ /* 0x000fca0008000000 */
[----:B------:R-:W-:Y:S07]  /*0440*/  BRA.U !UP3, `(.L_x_8) ;  /* 0x000000010b207547 */ /* 0x000fee000b800000 */
[----:B------:R-:W-:Y:S01]  /*0450*/  UISETP.NE.U32.AND UP2, UPT, UR4, URZ, UPT ;  /* 0x000000ff0400728c */ /* 0x000fe2000bf45070 */
[----:B-----5:R-:W-:Y:S01]  /*0460*/  FSETP.NEU.AND P0, PT, R35, RZ, PT ;  /* 0x000000ff2300720b */ /* 0x020fe20003f0d000 */
[----:B------:R-:W-:Y:S02]  /*0470*/  USEL UR4, URZ, 0xffffffff, UP0 ;  /* 0xffffffffff047887 */ /* 0x000fe40008000000 */
[----:B------:R-:W-:-:S10]  /*0480*/  UISETP.NE.AND.EX UP2, UPT, UR5, URZ, UPT, UP2 ;  /* 0x000000ff0500728c */ /* 0x000fd4000bf45320 */
[----:B------:R-:W-:Y:S01]  /*0490*/  VOTEU.ANY UP1, P0 ;  /* 0x0000000000ff7886 */ /* 0x000fe20000020100 */
[----:B------:R-:W-:-:S04]  /*04a0*/  @!UP2 USEL UR4, URZ, 0xffffffff, UP1 ;  /* 0xffffffffff04a887 */ /* 0x000fc80008800000 */
[----:B------:R-:W-:-:S04]  /*04b0*/  ULOP3.LUT UR4, UR4, 0x1, URZ, 0xc0, !UPT ;  /* 0x0000000104047892 */ /* 0x000fc8000f8ec0ff */
[----:B------:R-:W-:-:S11]  /*04c0*/  UISETP.NE.U32.AND UP2, UPT, UR4, 0x1, UPT ;  /* 0x000000010400788c */ /* 0x000fd6000bf45070 */
.L_x_8:
[----:B-12---:R-:W1:Y:S01]  /*04d0*/  SHFL.IDX PT, R2, R69, RZ, 0x1f ;  /* 0x00001fff45027589 */ /* 0x006e6200000e0000 */
[----:B------:R-:W-:-:S04]  /*04e0*/  UISETP.NE.AND UP1, UPT, UR8, 0x2, UPT ;  /* 0x000000020800788c */ /* 0x000fc8000bf25270 */
[----:B------:R-:W-:Y:S01]  /*04f0*/  USEL UR6, URZ, 0x1, UP1 ;  /* 0x00000001ff067887 */ /* 0x000fe20008800000 */
[----:B-1----:R-:W-:-:S13]  /*0500*/  ISETP.NE.AND P0, PT, R2, RZ, PT ;  /* 0x000000ff0200720c */ /* 0x002fda0003f05270 */
[----:B------:R-:W-:Y:S05]  /*0510*/  @P0 BRA `(.L_x_9) ;  /* 0x0000000000400947 */ /* 0x000fea0003800000 */
[----:B------:R-:W1:Y:S01]  /*0520*/  S2UR UR5, SR_CgaCtaId ;  /* 0x00000000000579c3 */ /* 0x000e620000008800 */
[----:B------:R-:W-:Y:S01]  /*0530*/  UMOV UR7, 0x400 ;  /* 0x0000040000077882 */ /* 0x000fe20000000000 */
[----:B------:R-:W-:Y:S01]  /*0540*/  UMOV UR4, 0x1 ;  /* 0x0000000100047882 */ /* 0x000fe20000000000 */
[----:B------:R-:W-:Y:S01]  /*0550*/  ELECT P0, URZ, PT ;  /* 0x0000000000ff782f */ /* 0x000fe20003800000 */
[----:B------:R-:W-:-:S04]  /*0560*/  UIADD3 UR10, UPT, UPT, -UR4, 0x100000, URZ ;  /* 0x00100000040a7890 */ /* 0x000fc8000fffe1ff */
[----:B------:R-:W-:Y:S02]  /*0570*/  USHF.L.U32 UR11, UR10, 0xb, URZ ;  /* 0x0000000b0a0b7899 */ /* 0x000fe400080006ff */
[----:B------:R-:W-:Y:S02]  /*0580*/  USHF.L.U32 UR10, UR10, 0x1, URZ ;  /* 0x000000010a0a7899 */ /* 0x000fe400080006ff */
[----:B-1----:R-:W-:Y:S01]  /*0590*/  ULEA UR5, UR5, UR7, 0x18 ;  /* 0x0000000705057291 */ /* 0x002fe2000f8ec0ff */
[----:B------:R-:W1:Y:S11]  /*05a0*/  FENCE.VIEW.ASYNC.S ;  /* 0x00000000000073c6 */ /* 0x000e760000000000 */
[----:B-1----:R1:W2:Y:S01]  /*05b0*/  SYNCS.EXCH.64 URZ, [UR5], UR10 ;  /* 0x0000000a05ff75b2 */ /* 0x0022a20008000100 */
[----:B------:R1:W3:Y:S01]  /*05c0*/  SYNCS.EXCH.64 URZ, [UR5+0x18], UR10 ;  /* 0x0000180a05ff75b2 */ /* 0x0002e20008000100 */
[----:B------:R1:W4:Y:S01]  /*05d0*/  SYNCS.EXCH.64 URZ, [UR5+0x8], UR10 ;  /* 0x0000080a05ff75b2 */ /* 0x0003220008000100 */
[----:B------:R1:W1:Y:S01]  /*05e0*/  SYNCS.EXCH.64 URZ, [UR5+0x20], UR10 ;  /* 0x0000200a05ff75b2 */ /* 0x0002620008000100 */
[----:B------:R1:W1:Y:S01]  /*05f0*/  SYNCS.EXCH.64 URZ, [UR5+0x10], UR10 ;  /* 0x0000100a05ff75b2 */ /* 0x0002620008000100 */
[----:B------:R1:W1:Y:S01]  /*0600*/  SYNCS.EXCH.64 URZ, [UR5+0x28], UR10 ;  /* 0x0000280a05ff75b2 */ /* 0x0002620008000100 */
[----:B------:R-:W-:Y:S01]  /*0610*/  NOP ;  /* 0x0000000000007918 */ /* 0x000fe20000000000 */
.L_x_9:
[----:B------:R-:W2:Y:S01]  /*0620*/  SHFL.IDX PT, R2, R69, RZ, 0x1f ;  /* 0x00001fff45027589 */ /* 0x000ea200000e0000 */
[----:B------:R-:W-:Y:S01]  /*0630*/  NOP ;  /* 0x0000000000007918 */ /* 0x000fe20000000000 */
[----:B--2---:R-:W-:-:S13]  /*0640*/  ISETP.NE.AND P0, PT, R2, 0x1, PT ;  /* 0x000000010200780c */ /* 0x004fda0003f05270 */
[----:B------:R-:W-:Y:S05]  /*0650*/  @P0 BRA `(.L_x_10) ;  /* 0x0000000000580947 */ /* 0x000fea0003800000 */
[----:B------:R-:W2:Y:S01]  /*0660*/  S2UR UR7, SR_CgaCtaId ;  /* 0x00000000000779c3 */ /* 0x000ea20000008800 */
[----:B------:R-:W-:Y:S01]  /*0670*/  UMOV UR9, 0x400 ;  /* 0x0000040000097882 */ /* 0x000fe20000000000 */
[----:B-1----:R-:W-:Y:S01]  /*0680*/  UMOV UR5, 0x20 ;  /* 0x0000002000057882 */ /* 0x002fe20000000000 */
[----:B------:R-:W-:Y:S01]  /*0690*/  UMOV UR4, 0x80 ;  /* 0x0000008000047882 */ /* 0x000fe20000000000 */
[----:B------:R-:W-:-:S04]  /*06a0*/  UIADD3 UR10, UPT, UPT, -UR5, 0x100000, URZ ;  /* 0x00100000050a7890 */ /* 0x000fc8000fffe1ff */
[----:B------:R-:W-:Y:S02]  /*06b0*/  USHF.L.U32 UR11, UR10, 0xb, URZ ;  /* 0x0000000b0a0b7899 */ /* 0x000fe400080006ff */
[----:B------:R-:W-:Y:S02]  /*06c0*/  USHF.L.U32 UR10, UR10, 0x1, URZ ;  /* 0x000000010a0a7899 */ /* 0x000fe400080006ff */
[----:B------:R-:W-:-:S04]  /*06d0*/  UIADD3 UR4, UPT, UPT, -UR4, 0x100000, URZ ;  /* 0x0010000004047890 */ /* 0x000fc8000fffe1ff */
[----:B------:R-:W-:Y:S02]  /*06e0*/  USHF.L.U32 UR5, UR4, 0xb, URZ ;  /* 0x0000000b04057899 */ /* 0x000fe400080006ff */
[----:B------:R-:W-:Y:S01]  /*06f0*/  USHF.L.U32 UR4, UR4, 0x1, URZ ;  /* 0x0000000104047899 */ /* 0x000fe200080006ff */
[----:B------:R-:W-:Y:S01]  /*0700*/  ELECT P0, URZ, PT ;  /* 0x0000000000ff782f */ /* 0x000fe20003800000 */
[----:B--2---:R-:W-:Y:S01]  /*0710*/  ULEA UR7, UR7, UR9, 0x18 ;  /* 0x0000000907077291 */ /* 0x004fe2000f8ec0ff */
[----:B------:R-:W1:Y:S11]  /*0720*/  FENCE.VIEW.ASYNC.S ;  /* 0x00000000000073c6 */ /* 0x000e760000000000 */
[----:B-1----:R2:W1:Y:S01]  /*0730*/  SYNCS.EXCH.64 URZ, [UR7+0x30], UR10 ;  /* 0x0000300a07ff75b2 */ /* 0x0024620008000100 */
[----:B------:R2:W1:Y:S01]  /*0740*/  SYNCS.EXCH.64 URZ, [UR7+0x50], UR4 ;  /* 0x0000500407ff75b2 */ /* 0x0004620008000100 */
[----:B------:R2:W1:Y:S01]  /*0750*/  SYNCS.EXCH.64 URZ, [UR7+0x38], UR10 ;  /* 0x0000380a07ff75b2 */ /* 0x0004620008000100 */
[----:B------:R2:W1:Y:S01]  /*0760*/  SYNCS.EXCH.64 URZ, [UR7+0x58], UR4 ;  /* 0x0000580407ff75b2 */ /* 0x0004620008000100 */
[----:B------:R2:W1:Y:S01]  /*0770*/  SYNCS.EXCH.64 URZ, [UR7+0x40], UR10 ;  /* 0x0000400a07ff75b2 */ /* 0x0004620008000100 */
[----:B------:R2:W1:Y:S01]  /*0780*/  SYNCS.EXCH.64 URZ, [UR7+0x60], UR4 ;  /* 0x0000600407ff75b2 */ /* 0x0004620008000100 */
[----:B------:R2:W1:Y:S01]  /*0790*/  SYNCS.EXCH.64 URZ, [UR7+0x48], UR10 ;  /* 0x0000480a07ff75b2 */ /* 0x0004620008000100 */
[----:B------:R2:W1:Y:S02]  /*07a0*/  SYNCS.EXCH.64 URZ, [UR7+0x68], UR4 ;  /* 0x0000680407ff75b2 */ /* 0x0004640008000100 */
[----:B--2---:R-:W-:Y:S01]  /*07b0*/  NOP ;  /* 0x0000000000007918 */ /* 0x004fe20000000000 */
.L_x_10:
[----:B------:R-:W2:Y:S01]  /*07c0*/  SHFL.IDX PT, R2, R69, RZ, 0x1f ;  /* 0x00001fff45027589 */ /* 0x000ea200000e0000 */
[----:B------:R-:W-:Y:S01]  /*07d0*/  NOP ;  /* 0x0000000000007918 */ /* 0x000fe20000000000 */
[----:B--2---:R-:W-:-:S13]  /*07e0*/  ISETP.NE.AND P0, PT, R2, 0x3, PT ;  /* 0x000000030200780c */ /* 0x004fda0003f05270 */
[----:B------:R-:W-:Y:S05]  /*07f0*/  @P0 BRA `(.L_x_11) ;  /* 0x0000000000300947 */ /* 0x000fea0003800000 */
[----:B-1----:R-:W1:Y:S01]  /*0800*/  S2UR UR5, SR_CgaCtaId ;  /* 0x00000000000579c3 */ /* 0x002e620000008800 */
        /* <DEDUP_REMOVED lines=8> */
[----:B-1----:R2:W1:Y:S01]  /*0890*/  SYNCS.EXCH.64 URZ, [UR5+0x70], UR10 ;  /* 0x0000700a05ff75b2 */ /* 0x0024620008000100 */
[----:B------:R2:W1:Y:S02]  /*08a0*/  SYNCS.EXCH.64 URZ, [UR5+0x78], UR10 ;  /* 0x0000780a05ff75b2 */ /* 0x0004640008000100 */
[----:B--2---:R-:W-:Y:S01]  /*08b0*/  NOP ;  /* 0x0000000000007918 */ /* 0x004fe20000000000 */
.L_x_11:
[----:B------:R-:W2:Y:S01]  /*08c0*/  SHFL.IDX PT, R2, R69, RZ, 0x1f ;  /* 0x00001fff45027589 */ /* 0x000ea200000e0000 */
[----:B------:R-:W-:Y:S01]  /*08d0*/  NOP ;  /* 0x0000000000007918 */ /* 0x000fe20000000000 */
[----:B--2---:R-:W-:-:S13]  /*08e0*/  ISETP.NE.AND P0, PT, R2, 0x4, PT ;  /* 0x000000040200780c */ /* 0x004fda0003f05270 */
[----:B------:R-:W-:Y:S05]  /*08f0*/  @P0 BRA `(.L_x_12) ;  /* 0x00000000004c0947 */ /* 0x000fea0003800000 */
[----:B-1----:R-:W1:Y:S01]  /*0900*/  S2UR UR5, SR_CgaCtaId ;  /* 0x00000000000579c3 */ /* 0x002e620000008800 */
[----:B------:R-:W-:Y:S01]  /*0910*/  UMOV UR9, 0x100 ;  /* 0x0000010000097882 */ /* 0x000fe20000000000 */
[----:B------:R-:W-:Y:S01]  /*0920*/  UMOV UR7, 0x400 ;  /* 0x0000040000077882 */ /* 0x000fe20000000000 */
[----:B------:R-:W-:Y:S01]  /*0930*/  USEL UR9, UR9, 0xe0, UP2 ;  /* 0x000000e009097887 */ /* 0x000fe20009000000 */
[----:B------:R-:W-:Y:S01]  /*0940*/  UMOV UR4, 0x1 ;  /* 0x0000000100047882 */ /* 0x000fe20000000000 */
[----:B------:R-:W-:Y:S01]  /*0950*/  ELECT P0, URZ, PT ;  /* 0x0000000000ff782f */ /* 0x000fe20003800000 */
[----:B------:R-:W-:-:S04]  /*0960*/  UIADD3 UR10, UPT, UPT, -UR4, 0x100000, URZ ;  /* 0x00100000040a7890 */ /* 0x000fc8000fffe1ff */
[----:B------:R-:W-:Y:S02]  /*0970*/  USHF.L.U32 UR11, UR10, 0xb, URZ ;  /* 0x0000000b0a0b7899 */ /* 0x000fe400080006ff */
[----:B------:R-:W-:Y:S02]  /*0980*/  USHF.L.U32 UR10, UR10, 0x1, URZ ;  /* 0x000000010a0a7899 */ /* 0x000fe400080006ff */
[----:B------:R-:W-:-:S04]  /*0990*/  UIADD3 UR12, UPT, UPT, -UR9, 0x100000, URZ ;  /* 0x00100000090c7890 */ /* 0x000fc8000fffe1ff */
[----:B------:R-:W-:Y:S02]  /*09a0*/  USHF.L.U32 UR13, UR12, 0xb, URZ ;  /* 0x0000000b0c0d7899 */ /* 0x000fe400080006ff */
[----:B------:R-:W-:Y:S02]  /*09b0*/  USHF.L.U32 UR12, UR12, 0x1, URZ ;  /* 0x000000010c0c7899 */ /* 0x000fe400080006ff */
[----:B-1----:R-:W-:Y:S01]  /*09c0*/  ULEA UR5, UR5, UR7, 0x18 ;  /* 0x0000000705057291 */ /* 0x002fe2000f8ec0ff */
[----:B------:R-:W1:Y:S11]  /*09d0*/  FENCE.VIEW.ASYNC.S ;  /* 0x00000000000073c6 */ /* 0x000e760000000000 */
[----:B-1----:R2:W1:Y:S01]  /*09e0*/  SYNCS.EXCH.64 URZ, [UR5+0x80], UR10 ;  /* 0x0000800a05ff75b2 */ /* 0x0024620008000100 */
[----:B------:R2:W1:Y:S01]  /*09f0*/  SYNCS.EXCH.64 URZ, [UR5+0x90], UR12 ;  /* 0x0000900c05ff75b2 */ /* 0x0004620008000100 */
[----:B------:R2:W1:Y:S01]  /*0a00*/  SYNCS.EXCH.64 URZ, [UR5+0x88], UR10 ;  /* 0x0000880a05ff75b2 */ /* 0x0004620008000100 */
[----:B------:R2:W1:Y:S02]  /*0a10*/  SYNCS.EXCH.64 URZ, [UR5+0x98], UR12 ;  /* 0x0000980c05ff75b2 */ /* 0x0004640008000100 */
[----:B--2---:R-:W-:Y:S01]  /*0a20*/  NOP ;  /* 0x0000000000007918 */ /* 0x004fe20000000000 */
.L_x_12:
        /* <DEDUP_REMOVED lines=26> */
.L_x_13:
        /* <DEDUP_REMOVED lines=18> */
.L_x_14:
[----:B-1----:R-:W1:Y:S01]  /*0cf0*/  S2UR UR5, SR_CTAID.X ;  /* 0x00000000000579c3 */ /* 0x002e620000002500 */
[----:B------:R-:W-:-:S05]  /*0d00*/  CS2R.32 R63, SR_CgaSize ;  /* 0x00000000003f7805 */ /* 0x000fca0000008a00 */
[----:B------:R-:W-:-:S05]  /*0d10*/  IMAD R63, R63, -0xa0, RZ ;  /* 0xffffff603f3f7824 */ /* 0x000fca00078e02ff */
[----:B------:R-:W-:-:S14]  /*0d20*/  R2UR UR9, R63 ;  /* 0x000000003f0972ca */ /* 0x000fdc00000e0000 */
[----:B------:R-:W2:Y:S01]  /*0d30*/  LDCU UR9, c[0x0][UR9+0x2b0] ;  /* 0x00005600090977ac */ /* 0x000ea20008000800 */
[----:B------:R-:W-:Y:S01]  /*0d40*/  NOP ;  /* 0x0000000000007918 */ /* 0x000fe20000000000 */
[----:B------:R-:W-:-:S05]  /*0d50*/  CS2R.32 R63, SR_CgaSize ;  /* 0x00000000003f7805 */ /* 0x000fca0000008a00 */
[----:B------:R-:W-:-:S05]  /*0d60*/  IMAD R63, R63, -0xa0, RZ ;  /* 0xffffff603f3f7824 */ /* 0x000fca00078e02ff */
[----:B------:R-:W-:-:S14]  /*0d70*/  R2UR UR7, R63 ;  /* 0x000000003f0772ca */ /* 0x000fdc00000e0000 */
[----:B------:R-:W3:Y:S01]  /*0d80*/  LDCU UR7, c[0x0][UR7+0x2b4] ;  /* 0x00005680070777ac */ /* 0x000ee20008000800 */
[----:B------:R-:W4:Y:S08]  /*0d90*/  S2UR UR4, SR_CTAID.Y ;  /* 0x00000000000479c3 */ /* 0x000f300000002600 */
[----:B------:R-:W3:Y:S01]  /*0da0*/  LDC R10, c[0x0][0xb24] ;  /* 0x0002c900ff0a7b82 */ /* 0x000ee20000000800 */
[----:B-1----:R-:W-:-:S02]  /*0db0*/  I2FP.F32.U32 R63, UR5 ;  /* 0x00000005003f7c45 */ /* 0x002fc40008201000 */
[----:B------:R-:W-:-:S05]  /*0dc0*/  CS2R.32 R3, SR_CgaSize ;  /* 0x0000000000037805 */ /* 0x000fca0000008a00 */
[----:B------:R-:W-:-:S06]  /*0dd0*/  IMAD R3, R3, -0xa0, RZ ;  /* 0xffffff6003037824 */ /* 0x000fcc00078e02ff */
[----:B------:R-:W1:Y:S01]  /*0de0*/  LDC R3, c[0x0][R3+0x2a0] ;  /* 0x0000a80003037b82 */ /* 0x000e620000000800 */
[----:B------:R-:W-:Y:S01]  /*0df0*/  MOV R15, UR5 ;  /* 0x00000005000f7c02 */ /* 0x000fe20008000f00 */
[----:B--2---:R-:W-:Y:S01]  /*0e00*/  FMUL R63, R63, UR9 ;  /* 0x000000093f3f7c20 */ /* 0x004fe20008400000 */
[----:B----4-:R-:W-:Y:S02]  /*0e10*/  I2FP.F32.U32 R62, UR4 ;  /* 0x00000004003e7c45 */ /* 0x010fe40008201000 */
[----:B------:R-:W-:-:S05]  /*0e20*/  CS2R.32 R2, SR_CgaSize ;  /* 0x0000000000027805 */ /* 0x000fca0000008a00 */
[----:B------:R-:W-:-:S06]  /*0e30*/  IMAD R2, R2, -0xa0, RZ ;  /* 0xffffff6002027824 */ /* 0x000fcc00078e02ff */
[----:B------:R-:W2:Y:S01]  /*0e40*/  LDC R2, c[0x0][R2+0x2a4] ;  /* 0x0000a90002027b82 */ /* 0x000ea20000000800 */
[----:B------:R-:W-:Y:S01]  /*0e50*/  MOV R14, UR4 ;  /* 0x00000004000e7c02 */ /* 0x000fe20008000f00 */
[----:B------:R-:W4:Y:S01]  /*0e60*/  F2I.U32.TRUNC.NTZ R63, R63 ;  /* 0x0000003f003f7305 */ /* 0x000f22000020f000 */
[----:B---3--:R-:W-:-:S05]  /*0e70*/  FMUL R62, R62, UR7 ;  /* 0x000000073e3e7c20 */ /* 0x008fca0008400000 */
[----:B------:R-:W-:Y:S01]  /*0e80*/  BAR.SYNC.DEFER_BLOCKING 0x0 ;  /* 0x0000000000007b1d */ /* 0x000fe20000010000 */
[----:B------:R-:W-:-:S05]  /*0e90*/  ISETP.GE.AND P0, PT, R10, 0x1, PT ;  /* 0x000000010a00780c */ /* 0x000fca0003f06270 */
[----:B------:R-:W3:Y:S02]  /*0ea0*/  F2I.U32.TRUNC.NTZ R62, R62 ;  /* 0x0000003e003e7305 */ /* 0x000ee4000020f000 */
[----:B------:R-:W2:Y:S01]  /*0eb0*/  S2UR UR36, SR_CTAID.Z ;  /* 0x00000000002479c3 */ /* 0x000ea20000002700 */
[----:B----4-:R-:W-:-:S05]  /*0ec0*/  IADD3 R63, PT, PT, -R63, RZ, RZ ;  /* 0x000000ff3f3f7210 */ /* 0x010fca0007ffe1ff */
[----:B-1----:R-:W-:Y:S01]  /*0ed0*/  IMAD R63, R3, R63, UR5 ;  /* 0x00000005033f7e24 */ /* 0x002fe2000f8e023f */
[----:B---3--:R-:W-:-:S05]  /*0ee0*/  IADD3 R62, PT, PT, -R62, RZ, RZ ;  /* 0x000000ff3e3e7210 */ /* 0x008fca0007ffe1ff */
[----:B--2---:R-:W-:Y:S01]  /*0ef0*/  IMAD R62, R2, R62, UR4 ;  /* 0x00000004023e7e24 */ /* 0x004fe2000f8e023e */
[----:B------:R-:W-:Y:S06]  /*0f00*/  @!P0 BRA `(.L_x_15) ;  /* 0x0000000000b88947 */ /* 0x000fec0003800000 */
[----:B------:R-:W1:Y:S01]  /*0f10*/  LDC.64 R4, c[0x0][0xb18] ;  /* 0x0002c600ff047b82 */ /* 0x000e620000000a00 */
[----:B------:R-:W-:-:S07]  /*0f20*/  ISETP.NE.AND P0, PT, R10, 0x1, PT ;  /* 0x000000010a00780c */ /* 0x000fce0003f05270 */
[----:B------:R-:W2:Y:S08]  /*0f30*/  LDC R9, c[0x0][0xb0c] ;  /* 0x0002c300ff097b82 */ /* 0x000eb00000000800 */
[----:B------:R-:W3:Y:S08]  /*0f40*/  LDC R12, c[0x0][0x370] ;  /* 0x0000dc00ff0c7b82 */ /* 0x000ef00000000800 */
[----:B------:R-:W4:Y:S01]  /*0f50*/  LDC R11, c[0x0][0x374] ;  /* 0x0000dd00ff0b7b82 */ /* 0x000f220000000800 */
[----:B-1----:R-:W-:-:S07]  /*0f60*/  ISETP.NE.AND P1, PT, R4, 0x1, PT ;  /* 0x000000010400780c */ /* 0x002fce0003f25270 */
[----:B------:R-:W3:Y:S01]  /*0f70*/  LDC.64 R6, c[0x0][0xb10] ;  /* 0x0002c400ff067b82 */ /* 0x000ee20000000a00 */
[----:B--2---:R-:W-:-:S07]  /*0f80*/  ISETP.NE.AND P2, PT, R9, 0x1, PT ;  /* 0x000000010900780c */ /* 0x004fce0003f45270 */
[----:B------:R-:W1:Y:S08]  /*0f90*/  LDC R8, c[0x0][0xb20] ;  /* 0x0002c800ff087b82 */ /* 0x000e700000000800 */
[----:B------:R-:W2:Y:S01]  /*0fa0*/  LDC.64 R2, c[0x0][0xb28] ;  /* 0x0002ca00ff027b82 */ /* 0x000ea20000000a00 */
[----:B----4-:R-:W-:-:S04]  /*0fb0*/  IMAD.HI.U32 R13, R11, R5, RZ ;  /* 0x000000050b0d7227 */ /* 0x010fc800078e00ff */
[----:B------:R-:W-:-:S04]  /*0fc0*/  IMAD.HI.U32 R5, R14, R5, RZ ;  /* 0x000000050e057227 */ /* 0x000fc800078e00ff */
[----:B---3--:R-:W-:-:S05]  /*0fd0*/  IMAD.HI.U32 R16, R12, R6, RZ ;  /* 0x000000060c107227 */ /* 0x008fca00078e00ff */
[-C--:B------:R-:W-:Y:S01]  /*0fe0*/  @P2 SHF.R.U32.HI R12, RZ, R7.reuse, R16 ;  /* 0x00000007ff0c2219 */ /* 0x080fe20000011610 */
[----:B------:R-:W-:Y:S01]  /*0ff0*/  IMAD.HI.U32 R16, R15, R6, RZ ;  /* 0x000000060f107227 */ /* 0x000fe200078e00ff */
[-C--:B-1----:R-:W-:Y:S02]  /*1000*/  @P1 SHF.R.U32.HI R11, RZ, R8.reuse, R13 ;  /* 0x00000008ff0b1219 */ /* 0x082fe4000001160d */
[----:B------:R-:W-:Y:S02]  /*1010*/  SHF.R.U32.HI R5, RZ, R8, R5 ;  /* 0x00000008ff057219 */ /* 0x000fe40000011605 */
[----:B------:R-:W-:Y:S02]  /*1020*/  SHF.R.U32.HI R16, RZ, R7, R16 ;  /* 0x00000007ff107219 */ /* 0x000fe40000011610 */
[----:B------:R-:W-:Y:S01]  /*1030*/  SEL R5, R14, R5, !P1 ;  /* 0x000000050e057207 */ /* 0x000fe20004800000 */
[----:B--2---:R-:W-:Y:S01]  /*1040*/  IMAD.HI.U32 R13, R11, R2, RZ ;  /* 0x000000020b0d7227 */ /* 0x004fe200078e00ff */
[----:B------:R-:W-:-:S03]  /*1050*/  SEL R16, R15, R16, !P2 ;  /* 0x000000100f107207 */ /* 0x000fc60005000000 */
[----:B------:R-:W-:Y:S01]  /*1060*/  IMAD.HI.U32 R6, R12, R2, RZ ;  /* 0x000000020c067227 */ /* 0x000fe200078e00ff */
[----:B------:R-:W-:-:S04]  /*1070*/  @P0 SHF.R.U32.HI R11, RZ, R3, R13 ;  /* 0x00000003ff0b0219 */ /* 0x000fc8000001160d */
[----:B------:R-:W-:Y:S01]  /*1080*/  @P0 SHF.R.U32.HI R12, RZ, R3, R6 ;  /* 0x00000003ff0c0219 */ /* 0x000fe20000011606 */
[----:B------:R-:W-:-:S04]  /*1090*/  IMAD R11, R11, R10, RZ ;  /* 0x0000000a0b0b7224 */ /* 0x000fc800078e02ff */
[----:B------:R-:W-:Y:S01]  /*10a0*/  IMAD R6, R12, R10, RZ ;  /* 0x0000000a0c067224 */ /* 0x000fe200078e02ff */
[----:B------:R-:W-:-:S04]  /*10b0*/  ISETP.GE.AND P1, PT, R5, R11, PT ;  /* 0x0000000b0500720c */ /* 0x000fc80003f26270 */
[----:B------:R-:W-:Y:S01]  /*10c0*/  ISETP.GE.OR P1, PT, R16, R6, P1 ;  /* 0x000000061000720c */ /* 0x000fe20000f26670 */
[----:B------:R-:W-:-:S05]  /*10d0*/  IMAD.HI.U32 R6, R5, R2, RZ ;  /* 0x0000000205067227 */ /* 0x000fca00078e00ff */
[----:B------:R-:W-:-:S04]  /*10e0*/  SHF.R.U32.HI R6, RZ, R3, R6 ;  /* 0x00000003ff067219 */ /* 0x000fc80000011606 */
[----:B------:R-:W-:-:S03]  /*10f0*/  SEL R6, R5, R6, !P0 ;  /* 0x0000000605067207 */ /* 0x000fc60004000000 */
[----:B------:R-:W-:Y:S01]  /*1100*/  @!P1 IMAD.HI.U32 R7, R16, R2, RZ ;  /* 0x0000000210079227 */ /* 0x000fe200078e00ff */
[----:B------:R-:W-:-:S04]  /*1110*/  IADD3 R2, PT, PT, -R6, RZ, RZ ;  /* 0x000000ff06027210 */ /* 0x000fc80007ffe1ff */
[----:B------:R-:W-:Y:S01]  /*1120*/  @!P1 SHF.R.U32.HI R3, RZ, R3, R7 ;  /* 0x00000003ff039219 */ /* 0x000fe20000011607 */
[----:B------:R-:W-:Y:S01]  /*1130*/  IMAD R2, R10, R2, R5 ;  /* 0x000000020a027224 */ /* 0x000fe200078e0205 */
[----:B------:R-:W-:Y:S02]  /*1140*/  IADD3 R7, PT, PT, -R5, RZ, RZ ;  /* 0x000000ff05077210 */ /* 0x000fe40007ffe1ff */
[----:B------:R-:W-:-:S03]  /*1150*/  @!P1 SEL R3, R16, R3, !P0 ;  /* 0x0000000310039207 */ /* 0x000fc60004000000 */
[----:B------:R-:W-:Y:S02]  /*1160*/  IMAD R7, R4, R7, R14 ;  /* 0x0000000704077224 */ /* 0x000fe400078e020e */
[--C-:B------:R-:W-:Y:S02]  /*1170*/  @!P1 IMAD.IADD R6, R6, 0x1, -R3.reuse ;  /* 0x0000000106069824 */ /* 0x100fe400078e0a03 */
[----:B------:R-:W-:Y:S01]  /*1180*/  @!P1 IMAD R3, R2, R12, R3 ;  /* 0x0000000c02039224 */ /* 0x000fe200078e0203 */
[----:B------:R-:W-:Y:S01]  /*1190*/  IADD3 R2, PT, PT, -R16, RZ, RZ ;  /* 0x000000ff10027210 */ /* 0x000fe20007ffe1ff */
[----:B------:R-:W-:Y:S02]  /*11a0*/  @!P1 IMAD R5, R6, R10, R16 ;  /* 0x0000000a06059224 */ /* 0x000fe400078e0210 */
[----:B------:R-:W-:Y:S02]  /*11b0*/  @!P1 IMAD.MOV.U32 R16, RZ, RZ, R3 ;  /* 0x000000ffff109224 */ /* 0x000fe400078e0003 */
[----:B------:R-:W-:-:S02]  /*11c0*/  IMAD R2, R9, R2, R15 ;  /* 0x0000000209027224 */ /* 0x000fc400078e020f */
[----:B------:R-:W-:Y:S02]  /*11d0*/  IMAD R14, R5, R4, R7 ;  /* 0x00000004050e7224 */ /* 0x000fe400078e0207 */
[----:B------:R-:W-:Y:S02]  /*11e0*/  IMAD R15, R16, R9, R2 ;  /* 0x00000009100f7224 */ /* 0x000fe400078e0202 */
.L_x_15:
[----:B------:R-:W1:Y:S01]  /*11f0*/  LDCU UR4, c[0x0][0xb30] ;  /* 0x00016600ff0477ac */ /* 0x000e620008000800 */
[----:B------:R-:W2:Y:S08]  /*1200*/  S2UR UR37, SR_CgaCtaId ;  /* 0x00000000002579c3 */ /* 0x000eb00000008800 */
[----:B------:R-:W3:Y:S01]  /*1210*/  LDC R26, c[0x0][0xb24] ;  /* 0x0002c900ff1a7b82 */ /* 0x000ee20000000800 */
[----:B-1----:R-:W-:-:S09]  /*1220*/  UISETP.NE.AND UP1, UPT, UR4, 0x1, UPT ;  /* 0x000000010400788c */ /* 0x002fd2000bf25270 */
[----:B--2---:R-:W-:Y:S05]  /*1230*/  BRA.U UP1, `(.L_x_16) ;  /* 0x0000000101407547 */ /* 0x004fea000b800000 */
[----:B------:R-:W1:Y:S08]  /*1240*/  LDC.64 R4, c[0x0][0xb10] ;  /* 0x0002c400ff047b82 */ /* 0x000e700000000a00 */
[----:B------:R-:W2:Y:S08]  /*1250*/  LDC.64 R2, c[0x0][0xb18] ;  /* 0x0002c600ff027b82 */ /* 0x000eb00000000a00 */
[----:B------:R-:W4:Y:S08]  /*1260*/  LDC R6, c[0x0][0xb20] ;  /* 0x0002c800ff067b82 */ /* 0x000f300000000800 */
[----:B------:R-:W3:Y:S01]  /*1270*/  LDC R7, c[0x0][0xb0c] ;  /* 0x0002c300ff077b82 */ /* 0x000ee20000000800 */
[----:B-1----:R-:W-:-:S05]  /*1280*/  IMAD.HI.U32 R4, R15, R4, RZ ;  /* 0x000000040f047227 */ /* 0x002fca00078e00ff */
[----:B------:R-:W-:Y:S01]  /*1290*/  SHF.R.U32.HI R4, RZ, R5, R4 ;  /* 0x00000005ff047219 */ /* 0x000fe20000011604 */
[----:B--2---:R-:W-:Y:S01]  /*12a0*/  IMAD.HI.U32 R3, R14, R3, RZ ;  /* 0x000000030e037227 */ /* 0x004fe200078e00ff */
[----:B------:R-:W-:-:S04]  /*12b0*/  ISETP.NE.AND P0, PT, R2, 0x1, PT ;  /* 0x000000010200780c */ /* 0x000fc80003f05270 */
[----:B----4-:R-:W-:-:S04]  /*12c0*/  SHF.R.U32.HI R3, RZ, R6, R3 ;  /* 0x00000006ff037219 */ /* 0x010fc80000011603 */
[----:B------:R-:W-:Y:S02]  /*12d0*/  SEL R3, R14, R3, !P0 ;  /* 0x000000030e037207 */ /* 0x000fe40004000000 */
[----:B---3--:R-:W-:-:S04]  /*12e0*/  ISETP.NE.AND P1, PT, R7, 0x1, PT ;  /* 0x000000010700780c */ /* 0x008fc80003f25270 */
[----:B------:R-:W-:-:S05]  /*12f0*/  SEL R4, R15, R4, !P1 ;  /* 0x000000040f047207 */ /* 0x000fca0004800000 */
[----:B------:R-:W-:Y:S02]  /*1300*/  IMAD.IADD R5, R3, 0x1, -R4 ;  /* 0x0000000103057824 */ /* 0x000fe400078e0a04 */
[----:B------:R-:W-:Y:S02]  /*1310*/  IMAD.IADD R3, R4, 0x1, -R3 ;  /* 0x0000000104037824 */ /* 0x000fe400078e0a03 */
[----:B------:R-:W-:Y:S02]  /*1320*/  IMAD R15, R5, R7, R15 ;  /* 0x00000007050f7224 */ /* 0x000fe400078e020f */
[----:B------:R-:W-:-:S07]  /*1330*/  IMAD R14, R3, R2, R14 ;  /* 0x00000002030e7224 */ /* 0x000fce00078e020e */
.L_x_16:
[----:B------:R-:W-:Y:S01]  /*1340*/  BAR.SYNC.DEFER_BLOCKING 0x0 ;  /* 0x0000000000007b1d */ /* 0x000fe20000010000 */
[----:B------:R-:W-:Y:S01]  /*1350*/  UISETP.NE.AND UP1, UPT, UR8, 0x2, UPT ;  /* 0x000000020800788c */ /* 0x000fe2000bf25270 */
[----:B------:R-:W-:Y:S02]  /*1360*/  ISETP.NE.OR P5, PT, R0, 0x2, !P5 ;  /* 0x000000020000780c */ /* 0x000fe40006fa5670 */
[----:B------:R-:W-:-:S06]  /*1370*/  LOP3.LUT R2, R77, 0x1f, RZ, 0xc0, !PT ;  /* 0x0000001f4d027812 */ /* 0x000fcc00078ec0ff */
[----:B------:R-:W-:Y:S05]  /*1380*/  BRA.U UP1, `(.L_x_17) ;  /* 0x0000001101387547 */ /* 0x000fea000b800000 */
[----:B------:R-:W1:Y:S01]  /*1390*/  LDCU UR13, c[0x0][0x38c] ;  /* 0x00007180ff0d77ac */ /* 0x000e620008000800 */
[----:B------:R-:W2:Y:S01]  /*13a0*/  LDC R8, c[0x0][0x370] ;  /* 0x0000dc00ff087b82 */ /* 0x000ea20000000800 */
[----:B------:R-:W-:Y:S01]  /*13b0*/  PLOP3.LUT P1, PT, PT, PT, UP2, 0x80, 0x8 ;  /* 0x000000000008781c */ /* 0x000fe20003f2f028 */
[----:B------:R-:W-:Y:S01]  /*13c0*/  IMAD.MOV.U32 R17, RZ, RZ, 0x1 ;  /* 0x00000001ff117424 */ /* 0x000fe200078e00ff */
[----:B------:R-:W-:Y:S01]  /*13d0*/  ISETP.EQ.OR P4, PT, R2, RZ, P5 ;  /* 0x000000ff0200720c */ /* 0x000fe20002f82670 */
[----:B------:R-:W-:Y:S01]  /*13e0*/  IMAD.MOV.U32 R16, RZ, RZ, RZ ;  /* 0x000000ffff107224 */ /* 0x000fe200078e00ff */
[----:B------:R-:W-:Y:S02]  /*13f0*/  PLOP3.LUT P1, PT, P1, PT, PT, 0x8, 0x80 ;  /* 0x000000000080781c */ /* 0x000fe40000f2e170 */
[----:B------:R-:W-:Y:S01]  /*1400*/  CS2R R12, SRZ ;  /* 0x00000000000c7805 */ /* 0x000fe2000001ff00 */
[----:B------:R-:W-:Y:S01]  /*1410*/  IMAD.MOV.U32 R11, RZ, RZ, 0x1 ;  /* 0x00000001ff0b7424 */ /* 0x000fe200078e00ff */
[----:B------:R-:W4:Y:S01]  /*1420*/  LDC R0, c[0x0][0x374] ;  /* 0x0000dd00ff007b82 */ /* 0x000f220000000800 */
[----:B------:R-:W2:Y:S01]  /*1430*/  LDCU.64 UR22, c[0x0][0x348] ;  /* 0x00006900ff1677ac */ /* 0x000ea20008000a00 */
[----:B------:R-:W-:Y:S01]  /*1440*/  UMOV UR6, URZ ;  /* 0x000000ff00067c82 */ /* 0x000fe20008000000 */
[----:B-1----:R-:W-:-:S04]  /*1450*/  UIADD3 UR5, UPT, UPT, UR13, 0x1f, URZ ;  /* 0x0000001f0d057890 */ /* 0x002fc8000fffe0ff */
[----:B------:R-:W-:-:S04]  /*1460*/  USHF.R.S32.HI UR4, URZ, 0x1f, UR5 ;  /* 0x0000001fff047899 */ /* 0x000fc80008011405 */
[----:B------:R-:W-:-:S04]  /*1470*/  ULEA.HI UR4, UR4, UR5, URZ, 0x5 ;  /* 0x0000000504047291 */ /* 0x000fc8000f8f28ff */
[----:B------:R-:W-:Y:S02]  /*1480*/  USHF.R.S32.HI UR15, URZ, 0x5, UR4 ;  /* 0x00000005ff0f7899 */ /* 0x000fe40008011404 */
[----:B------:R-:W-:Y:S02]  /*1490*/  UIADD3 UR4, UPT, UPT, UR13, -0x1, URZ ;  /* 0xffffffff0d047890 */ /* 0x000fe4000fffe0ff */
[----:B------:R-:W-:Y:S02]  /*14a0*/  UISETP.LT.U32.AND UP0, UPT, UR15, 0x3, UPT ;  /* 0x000000030f00788c */ /* 0x000fe4000bf01070 */
[----:B------:R-:W-:Y:S02]  /*14b0*/  UISETP.GE.U32.AND UP1, UPT, UR4, -0x3f, UPT ;  /* 0xffffffc10400788c */ /* 0x000fe4000bf26070 */
[----:B------:R-:W-:Y:S02]  /*14c0*/  USEL UR14, UR15, 0x3, UP0 ;  /* 0x000000030f0e7887 */ /* 0x000fe40008000000 */
[----:B------:R-:W-:-:S02]  /*14d0*/  UIADD3 UR13, UPT, UPT, UR13, 0x3e, URZ ;  /* 0x0000003e0d0d7890 */ /* 0x000fc4000fffe0ff */
[----:B------:R-:W-:Y:S02]  /*14e0*/  UIADD3 UR5, UPT, UPT, UR14, -0x1, URZ ;  /* 0xffffffff0e057890 */ /* 0x000fe4000fffe0ff */
[----:B------:R-:W-:-:S03]  /*14f0*/  UIADD3 UR7, UPT, UPT, UR15, -UR14, URZ ;  /* 0x8000000e0f077290 */ /* 0x000fc6000fffe0ff */
[----:B------:R-:W-:-:S04]  /*1500*/  @UP1 UIADD3 UR5, UPT, UPT, UR14, URZ, URZ ;  /* 0x000000ff0e051290 */ /* 0x000fc8000fffe0ff */
[----:B--2---:R-:W-:-:S12]  /*1510*/  UIADD3 UR5, UPT, UPT, UR5, 0x1, URZ ;  /* 0x0000000105057890 */ /* 0x004fd8000fffe0ff */
.L_x_35:
[----:B------:R-:W-:Y:S01]  /*1520*/  UISETP.NE.AND UP0, UPT, UR37, URZ, UPT ;  /* 0x000000ff2500728c */ /* 0x000fe2000bf05270 */
[----:B------:R-:W1:Y:S08]  /*1530*/  S2UR UR37, SR_CgaCtaId ;  /* 0x00000000002579c3 */ /* 0x000e700000008800 */
[----:B------:R-:W-:Y:S05]  /*1540*/  BRA.U UP0, `(.L_x_18) ;  /* 0x0000000100347547 */ /* 0x000fea000b800000 */
[----:B------:R-:W2:Y:S01]  /*1550*/  S2R R2, SR_CgaCtaId ;  /* 0x0000000000027919 */ /* 0x000ea20000008800 */
[----:B------:R-:W-:-:S04]  /*1560*/  MOV R3, 0x400 ;  /* 0x0000040000037802 */ /* 0x000fc80000000f00 */
[----:B--2---:R-:W-:Y:S02]  /*1570*/  LEA R2, R2, R3, 0x18 ;  /* 0x0000000302027211 */ /* 0x004fe400078ec0ff */
[----:B------:R-:W-:-:S03]  /*1580*/  SHF.L.U32 R3, R11, 0x1f, RZ ;  /* 0x0000001f0b037819 */ /* 0x000fc600000006ff */
[----:B------:R-:W-:-:S04]  /*1590*/  IMAD R2, R12, 0x8, R2 ;  /* 0x000000080c027824 */ /* 0x000fc800078e0202 */
[----:B------:R-:W2:Y:S02]  /*15a0*/  SYNCS.PHASECHK.TRANS64.TRYWAIT P0, [R2+URZ+0xf0], R3 ;  /* 0x0000f003020075a7 */ /* 0x000ea400080011ff */
[----:B--2---:R-:W-:Y:S05]  /*15b0*/  @!P0 BRA `(.L_x_19) ;  /* 0x0000006000fc8947 */ /* 0x004fea0003800000 */
.L_x_130:
[----:B------:R-:W-:Y:S01]  /*15c0*/  VIADD R12, R12, 0x1 ;  /* 0x000000010c0c7836 */ /* 0x000fe20000000000 */
[----:B------:R2:W-:Y:S04]  /*15d0*/  SYNCS.ARRIVE.TRANS64.A1T0 RZ, [R2+URZ+0xe0], RZ ;  /* 0x0000e0ff02ff79a7 */ /* 0x0005e800081000ff */
[----:B------:R-:W-:-:S04]  /*15e0*/  ISETP.NE.AND P0, PT, R12, 0x2, PT ;  /* 0x000000020c00780c */ /* 0x000fc80003f05270 */
[----:B------:R-:W-:Y:S02]  /*15f0*/  SEL R12, R12, RZ, P0 ;  /* 0x000000ff0c0c7207 */ /* 0x000fe40000000000 */
[----:B--2---:R-:W-:-:S04]  /*1600*/  SEL R2, RZ, 0x1, P0 ;  /* 0x00000001ff027807 */ /* 0x004fc80000000000 */
[----:B------:R-:W-:-:S07]  /*1610*/  LOP3.LUT R11, R11, R2, RZ, 0x3c, !PT ;  /* 0x000000020b0b7212 */ /* 0x000fce00078e3cff */
.L_x_18:
[----:B------:R-:W-:Y:S01]  /*1620*/  UMOV UR4, 0x400 ;  /* 0x0000040000047882 */ /* 0x000fe20000000000 */
[----:B------:R-:W-:Y:S01]  /*1630*/  SHF.L.U32 R2, R17, 0x1f, RZ ;  /* 0x0000001f11027819 */ /* 0x000fe200000006ff */
[----:B-1----:R-:W-:Y:S01]  /*1640*/  ULEA UR4, UR37, UR4, 0x18 ;  /* 0x0000000425047291 */ /* 0x002fe2000f8ec0ff */
[----:B------:R-:W-:Y:S01]  /*1650*/  R2UR UR35, R15 ;  /* 0x000000000f2372ca */ /* 0x000fe200000e0000 */
[----:B------:R-:W-:Y:S01]  /*1660*/  UISETP.GE.U32.AND UP0, UPT, UR13, 0x3f, UPT ;  /* 0x0000003f0d00788c */ /* 0x000fe2000bf06070 */
[----:B------:R-:W-:Y:S01]  /*1670*/  R2UR UR11, R14 ;  /* 0x000000000e0b72ca */ /* 0x000fe200000e0000 */
[----:B------:R-:W-:Y:S01]  /*1680*/  ULEA UR8, UR6, UR4, 0x3 ;  /* 0x0000000406087291 */ /* 0x000fe2000f8e18ff */
[----:B------:R-:W-:-:S08]  /*1690*/  UMOV UR24, URZ ;  /* 0x000000ff00187c82 */ /* 0x000fd00008000000 */
[----:B------:R1:W2:Y:S01]  /*16a0*/  SYNCS.PHASECHK.TRANS64.TRYWAIT P0, [UR8+0x18], R2 ;  /* 0x00001802ff0075a7 */ /* 0x0002a20008001108 */
[----:B------:R-:W-:Y:S02]  /*16b0*/  USHF.L.U32 UR35, UR35, 0x6, URZ ;  /* 0x0000000623237899 */ /* 0x000fe400080006ff */
[----:B------:R-:W-:Y:S01]  /*16c0*/  USHF.L.U32 UR11, UR11, 0x7, URZ ;  /* 0x000000070b0b7899 */ /* 0x000fe200080006ff */
[----:B------:R-:W-:Y:S11]  /*16d0*/  BRA.U !UP0, `(.L_x_20) ;  /* 0x0000000108a87547 */ /* 0x000ff6000b800000 */
[----:B------:R-:W-:Y:S01]  /*16e0*/  UMOV UR16, URZ ;  /* 0x000000ff00107c82 */ /* 0x000fe20008000000 */
[----:B------:R-:W-:-:S05]  /*16f0*/  UMOV UR17, UR6 ;  /* 0x0000000600117c82 */ /* 0x000fca0008000000 */
.L_x_25:
[----:B-1----:R-:W-:Y:S01]  /*1700*/  ULEA UR33, UR17, UR4, 0x3 ;  /* 0x0000000411217291 */ /* 0x002fe2000f8e18ff */
[----:B--2---:R-:W-:Y:S01]  /*1710*/  @!P5 MOV R3, 0x6000 ;  /* 0x000060000003d802 */ /* 0x004fe20000000f00 */
[----:B--2---:R-:W-:Y:S10]  /*1720*/  @P0 BRA `(.L_x_21) ;  /* 0x00000000000c0947 */ /* 0x004ff40003800000 */
[----:B------:R-:W-:-:S04]  /*1730*/  SHF.L.U32 R4, R17, 0x1f, RZ ;  /* 0x0000001f11047819 */ /* 0x000fc800000006ff */
[----:B------:R-:W2:Y:S02]  /*1740*/  SYNCS.PHASECHK.TRANS64.TRYWAIT P0, [UR33+0x18], R4 ;  /* 0x00001804ff0075a7 */ /* 0x000ea40008001121 */
[----:B--2---:R-:W-:Y:S05]  /*1750*/  @!P0 BRA `(.L_x_22) ;  /* 0x0000006000a88947 */ /* 0x004fea0003800000 */
.L_x_21:
[----:B------:R2:W-:Y:S01]  /*1760*/  @!P5 SYNCS.ARRIVE.TRANS64 RZ, [UR33], R3 ;  /* 0x00000003ffffd9a7 */ /* 0x0005e20008000021 */
[----:B------:R-:W-:Y:S04]  /*1770*/  BSSY.RECONVERGENT B0, `(.L_x_23) ;  /* 0x0000003000007945 */ /* 0x000fe80003800200 */
[----:B------:R-:W-:Y:S05]  /*1780*/  @P4 BRA `(.L_x_24) ;  /* 0x0000000000044947 */ /* 0x000fea0003800000 */
[----:B------:R-:W-:Y:S05]  /*1790*/  BPT.TRAP 0x1 ;  /* 0x000000040000795c */ /* 0x000fea0000300000 */
.L_x_24:
[----:B------:R-:W-:Y:S05]  /*17a0*/  BSYNC.RECONVERGENT B0 ;  /* 0x0000000000007941 */ /* 0x000fea0003800200 */
.L_x_23:
[----:B------:R-:W-:Y:S02]  /*17b0*/  UIADD3 UR6, UPT, UPT, UR17, 0x1, URZ ;  /* 0x0000000111067890 */ /* 0x000fe4000fffe0ff */
[----:B------:R-:W-:Y:S02]  /*17c0*/  ULEA UR32, UR17, UR4, 0xd ;  /* 0x0000000411207291 */ /* 0x000fe4000f8e68ff */
[----:B------:R-:W-:Y:S02]  /*17d0*/  UISETP.NE.AND UP0, UPT, UR6, 0x3, UPT ;  /* 0x000000030600788c */ /* 0x000fe4000bf05270 */
[----:B------:R-:W-:Y:S02]  /*17e0*/  UIADD3 UR26, UP1, UPT, UR22, 0x80, URZ ;  /* 0x00000080161a7890 */ /* 0x000fe4000ff3e0ff */
[----:B------:R-:W-:Y:S02]  /*17f0*/  USEL UR9, URZ, 0x1, UP0 ;  /* 0x00000001ff097887 */ /* 0x000fe40008000000 */
[----:B------:R-:W-:-:S02]  /*1800*/  USEL UR6, UR6, URZ, UP0 ;  /* 0x000000ff06067287 */ /* 0x000fc40008000000 */
[----:B------:R-:W-:Y:S02]  /*1810*/  UIADD3 UR20, UP0, UPT, UR22, 0x180, URZ ;  /* 0x0000018016147890 */ /* 0x000fe4000ff1e0ff */
[----:B------:R-:W-:Y:S01]  /*1820*/  ULEA UR8, UR6, UR4, 0x3 ;  /* 0x0000000406087291 */ /* 0x000fe2000f8e18ff */
[----:B------:R-:W-:Y:S01]  /*1830*/  LOP3.LUT R17, R17, UR9, RZ, 0x3c, !PT ;  /* 0x0000000911117c12 */ /* 0x000fe2000f8e3cff */
[----:B------:R-:W-:Y:S02]  /*1840*/  USHF.L.U32 UR34, UR16, 0x5, URZ ;  /* 0x0000000510227899 */ /* 0x000fe400080006ff */
[----:B------:R-:W-:Y:S01]  /*1850*/  UIADD3.X UR27, UPT, UPT, URZ, UR23, URZ, UP1, !UPT ;  /* 0x00000017ff1b7290 */ /* 0x000fe20008ffe4ff */
[----:B-1----:R-:W-:Y:S01]  /*1860*/  SHF.L.U32 R2, R17, 0x1f, RZ ;  /* 0x0000001f11027819 */ /* 0x002fe200000006ff */
[----:B------:R-:W-:Y:S02]  /*1870*/  UIADD3 UR32, UPT, UPT, UR32, 0x8800, URZ ;  /* 0x0000880020207890 */ /* 0x000fe4000fffe0ff */
[----:B------:R-:W-:Y:S01]  /*1880*/  UIADD3.X UR21, UPT, UPT, URZ, UR23, URZ, UP0, !UPT ;  /* 0x00000017ff157290 */ /* 0x000fe200087fe4ff */
[----:B------:R1:W1:Y:S01]  /*1890*/  SYNCS.PHASECHK.TRANS64.TRYWAIT P0, [UR8+0x18], R2 ;  /* 0x00001802ff0075a7 */ /* 0x0002620008001108 */
[----:B------:R-:W-:Y:S01]  /*18a0*/  ULEA UR8, UR17, UR4, 0xe ;  /* 0x0000000411087291 */ /* 0x000fe2000f8e70ff */
[----:B------:R-:W-:Y:S01]  /*18b0*/  UMOV UR18, 0x0 ;  /* 0x0000000000127882 */ /* 0x000fe20000000000 */
[----:B------:R-:W-:-:S02]  /*18c0*/  UMOV UR19, 0x10000000 ;  /* 0x1000000000137882 */ /* 0x000fc40000000000 */
[----:B------:R-:W-:Y:S01]  /*18d0*/  UIADD3 UR8, UPT, UPT, UR8, 0xe800, URZ ;  /* 0x0000e80008087890 */ /* 0x000fe2000fffe0ff */
[----:B------:R1:W-:Y:S01]  /*18e0*/  UTMALDG.3D [UR32], [UR26], desc[UR18] ;  /* 0x000012201a0075b4 */ /* 0x0003e20008011000 */
[----:B------:R-:W-:Y:S01]  /*18f0*/  UMOV UR12, UR36 ;  /* 0x00000024000c7c82 */ /* 0x000fe20008000000 */
[----:B------:R-:W-:Y:S01]  /*1900*/  UMOV UR9, UR33 ;  /* 0x0000002100097c82 */ /* 0x000fe20008000000 */
[----:B------:R-:W-:Y:S01]  /*1910*/  UMOV UR10, UR34 ;  /* 0x00000022000a7c82 */ /* 0x000fe20008000000 */
[----:B------:R-:W-:Y:S01]  /*1920*/  UIADD3 UR16, UPT, UPT, UR16, 0x1, URZ ;  /* 0x0000000110107890 */ /* 0x000fe2000fffe0ff */
[----:B------:R-:W-:Y:S01]  /*1930*/  UMOV UR24, UR5 ;  /* 0x0000000500187c82 */ /* 0x000fe20008000000 */
[----:B------:R-:W-:Y:S02]  /*1940*/  UMOV UR17, UR6 ;  /* 0x0000000600117c82 */ /* 0x000fe40008000000 */
[----:B------:R1:W-:Y:S01]  /*1950*/  UTMALDG.3D [UR8], [UR20], desc[UR18] ;  /* 0x00001208140075b4 */ /* 0x0003e20008011000 */
[----:B------:R-:W-:-:S09]  /*1960*/  UISETP.NE.AND UP0, UPT, UR16, UR5, UPT ;  /* 0x000000051000728c */ /* 0x000fd2000bf05270 */
[----:B------:R-:W-:Y:S05]  /*1970*/  BRA.U UP0, `(.L_x_25) ;  /* 0xfffffffd00607547 */ /* 0x000fea000b83ffff */
.L_x_20:
[----:B-1----:R-:W-:Y:S01]  /*1980*/  ULEA UR8, UR6, UR4, 0x3 ;  /* 0x0000000406087291 */ /* 0x002fe2000f8e18ff */
[----:B------:R-:W-:Y:S01]  /*1990*/  SHF.L.U32 R2, R17, 0x1f, RZ ;  /* 0x0000001f11027819 */ /* 0x000fe200000006ff */
[----:B------:R-:W-:Y:S01]  /*19a0*/  @!P1 SYNCS.ARRIVE.TRANS64.A1T0 RZ, [UR4+0x78], RZ ;  /* 0x000078ffffff99a7 */ /* 0x000fe20008100004 */
[----:B------:R-:W-:-:S06]  /*19b0*/  UISETP.GT.AND UP0, UPT, UR15, UR14, UPT ;  /* 0x0000000e0f00728c */ /* 0x000fcc000bf04270 */
[----:B--2---:R1:W2:Y:S03]  /*19c0*/  SYNCS.PHASECHK.TRANS64.TRYWAIT P0, [UR8+0x18], R2 ;  /* 0x00001802ff0075a7 */ /* 0x0042a60008001108 */
[----:B------:R-:W-:Y:S05]  /*19d0*/  BRA.U !UP0, `(.L_x_26) ;  /* 0x0000000108ac7547 */ /* 0x000fea000b800000 */
[----:B------:R-:W-:Y:S01]  /*19e0*/  UIADD3 UR21, UPT, UPT, UR7, UR24, URZ ;  /* 0x0000001807157290 */ /* 0x000fe2000fffe0ff */
[----:B------:R-:W-:-:S11]  /*19f0*/  UMOV UR25, UR6 ;  /* 0x0000000600197c82 */ /* 0x000fd60008000000 */
.L_x_31:
[----:B-1----:R-:W-:Y:S01]  /*1a00*/  ULEA UR17, UR25, UR4, 0x3 ;  /* 0x0000000419117291 */ /* 0x002fe2000f8e18ff */
[----:B--2---:R-:W-:Y:S01]  /*1a10*/  @!P5 MOV R3, 0x6000 ;  /* 0x000060000003d802 */ /* 0x004fe20000000f00 */
[----:B--2---:R-:W-:Y:S10]  /*1a20*/  @P0 BRA `(.L_x_27) ;  /* 0x00000000000c0947 */ /* 0x004ff40003800000 */
[----:B------:R-:W-:-:S04]  /*1a30*/  SHF.L.U32 R4, R17, 0x1f, RZ ;  /* 0x0000001f11047819 */ /* 0x000fc800000006ff */
[----:B------:R-:W2:Y:S02]  /*1a40*/  SYNCS.PHASECHK.TRANS64.TRYWAIT P0, [UR17+0x18], R4 ;  /* 0x00001804ff0075a7 */ /* 0x000ea40008001111 */
[----:B--2---:R-:W-:Y:S05]  /*1a50*/  @!P0 BRA `(.L_x_28) ;  /* 0x0000006000008947 */ /* 0x004fea0003800000 */
.L_x_27:
[----:B------:R2:W-:Y:S01]  /*1a60*/  @!P5 SYNCS.ARRIVE.TRANS64 RZ, [UR17], R3 ;  /* 0x00000003ffffd9a7 */ /* 0x0005e20008000011 */
[----:B------:R-:W-:Y:S04]  /*1a70*/  BSSY.RECONVERGENT B0, `(.L_x_29) ;  /* 0x0000003000007945 */ /* 0x000fe80003800200 */
[----:B------:R-:W-:Y:S05]  /*1a80*/  @P4 BRA `(.L_x_30) ;  /* 0x0000000000044947 */ /* 0x000fea0003800000 */
[----:B------:R-:W-:Y:S05]  /*1a90*/  BPT.TRAP 0x1 ;  /* 0x000000040000795c */ /* 0x000fea0000300000 */
.L_x_30:
[----:B------:R-:W-:Y:S05]  /*1aa0*/  BSYNC.RECONVERGENT B0 ;  /* 0x0000000000007941 */ /* 0x000fea0003800200 */
.L_x_29:
        /* <DEDUP_REMOVED lines=10> */
[----:B------:R-:W-:Y:S01]  /*1b50*/  UIADD3 UR16, UPT, UPT, UR16, 0x8800, URZ ;  /* 0x0000880010107890 */ /* 0x000fe2000fffe0ff */
[----:B-1----:R-:W-:Y:S01]  /*1b60*/  SHF.L.U32 R2, R17, 0x1f, RZ ;  /* 0x0000001f11027819 */ /* 0x002fe200000006ff */
[----:B------:R-:W-:Y:S02]  /*1b70*/  UIADD3.X UR31, UPT, UPT, URZ, UR23, URZ, UP1, !UPT ;  /* 0x00000017ff1f7290 */ /* 0x000fe40008ffe4ff */
[----:B------:R-:W-:Y:S01]  /*1b80*/  UIADD3.X UR29, UPT, UPT, URZ, UR23, URZ, UP0, !UPT ;  /* 0x00000017ff1d7290 */ /* 0x000fe200087fe4ff */
[----:B------:R1:W1:Y:S01]  /*1b90*/  SYNCS.PHASECHK.TRANS64.TRYWAIT P0, [UR8+0x18], R2 ;  /* 0x00001802ff0075a7 */ /* 0x0002620008001108 */
[----:B------:R-:W-:Y:S01]  /*1ba0*/  ULEA UR8, UR25, UR4, 0xe ;  /* 0x0000000419087291 */ /* 0x000fe2000f8e70ff */
[----:B------:R-:W-:Y:S01]  /*1bb0*/  UMOV UR26, 0x0 ;  /* 0x00000000001a7882 */ /* 0x000fe20000000000 */
[----:B------:R-:W-:-:S02]  /*1bc0*/  UMOV UR27, 0x10000000 ;  /* 0x10000000001b7882 */ /* 0x000fc40000000000 */
[----:B------:R-:W-:Y:S01]  /*1bd0*/  UIADD3 UR8, UPT, UPT, UR8, 0xe800, URZ ;  /* 0x0000e80008087890 */ /* 0x000fe2000fffe0ff */
[----:B------:R-:W-:Y:S01]  /*1be0*/  UMOV UR19, UR35 ;  /* 0x0000002300137c82 */ /* 0x000fe20008000000 */
[----:B------:R-:W-:Y:S01]  /*1bf0*/  UMOV UR20, UR36 ;  /* 0x0000002400147c82 */ /* 0x000fe20008000000 */
[----:B------:R-:W-:Y:S01]  /*1c00*/  UMOV UR12, UR36 ;  /* 0x00000024000c7c82 */ /* 0x000fe20008000000 */
[----:B------:R-:W-:Y:S01]  /*1c10*/  UMOV UR9, UR17 ;  /* 0x0000001100097c82 */ /* 0x000fe20008000000 */
[----:B------:R-:W-:Y:S01]  /*1c20*/  UMOV UR10, UR18 ;  /* 0x00000012000a7c82 */ /* 0x000fe20008000000 */
[----:B------:R1:W-:Y:S01]  /*1c30*/  UTMALDG.3D [UR16], [UR30], desc[UR26] ;  /* 0x00001a101e0075b4 */ /* 0x0003e20008011000 */
[----:B------:R-:W-:Y:S01]  /*1c40*/  UIADD3 UR24, UPT, UPT, UR24, 0x1, URZ ;  /* 0x0000000118187890 */ /* 0x000fe2000fffe0ff */
[----:B------:R-:W-:-:S03]  /*1c50*/  UMOV UR25, UR6 ;  /* 0x0000000600197c82 */ /* 0x000fc60008000000 */
[----:B------:R-:W-:Y:S01]  /*1c60*/  UISETP.NE.AND UP0, UPT, UR24, UR21, UPT ;  /* 0x000000151800728c */ /* 0x000fe2000bf05270 */
[----:B------:R1:W-:Y:S08]  /*1c70*/  UTMALDG.3D [UR8], [UR28], desc[UR26] ;  /* 0x00001a081c0075b4 */ /* 0x0003f00008011000 */
[----:B------:R-:W-:Y:S05]  /*1c80*/  BRA.U UP0, `(.L_x_31) ;  /* 0xfffffffd005c7547 */ /* 0x000fea000b83ffff */
.L_x_26:
[C---:B-1----:R-:W-:Y:S01]  /*1c90*/  LEA R2, R16.reuse, UR4, 0x3 ;  /* 0x0000000410027c11 */ /* 0x042fe2000f8e18ff */
[----:B------:R-:W-:Y:S01]  /*1ca0*/  NOP ;  /* 0x0000000000007918 */ /* 0x000fe20000000000 */
[----:B--2---:R-:W-:Y:S02]  /*1cb0*/  SHF.L.U32 R3, R13, 0x1f, RZ ;  /* 0x0000001f0d037819 */ /* 0x004fe400000006ff */
[----:B------:R-:W-:Y:S02]  /*1cc0*/  LEA R4, R16, UR4, 0x4 ;  /* 0x0000000410047c11 */ /* 0x000fe4000f8e20ff */
[----:B------:R-:W1:Y:S02]  /*1cd0*/  SYNCS.PHASECHK.TRANS64.TRYWAIT P0, [R2+URZ+0x80], R3 ;  /* 0x00008003020075a7 */ /* 0x000e6400080011ff */
[----:B-1----:R-:W-:Y:S05]  /*1ce0*/  @!P0 BRA `(.L_x_32) ;  /* 0x0000005c00748947 */ /* 0x002fea0003800000 */
.L_x_133:
[----:B------:R-:W2:Y:S01]  /*1cf0*/  LDS.128 R4, [R4+0x110] ;  /* 0x0001100004047984 */ /* 0x000ea20000000c00 */
[----:B---3--:R-:W-:Y:S01]  /*1d00*/  ISETP.GE.AND P0, PT, R26, 0x1, PT ;  /* 0x000000011a00780c */ /* 0x008fe20003f06270 */
[----:B-1----:R-:W-:Y:S01]  /*1d10*/  VIADD R2, R2, 0x90 ;  /* 0x0000009002027836 */ /* 0x002fe20000000000 */
[----:B------:R-:W-:Y:S01]  /*1d20*/  @!PT LDS RZ, [RZ] ;  /* 0x00000000fffff984 */ /* 0x000fe20000000800 */
[----:B------:R-:W-:Y:S01]  /*1d30*/  @!PT LDS RZ, [RZ] ;  /* 0x00000000fffff984 */ /* 0x000fe20000000800 */
[----:B------:R-:W-:Y:S01]  /*1d40*/  @!PT LDS RZ, [RZ] ;  /* 0x00000000fffff984 */ /* 0x000fe20000000800 */
[----:B------:R-:W-:Y:S01]  /*1d50*/  @!PT LDS RZ, [RZ] ;  /* 0x00000000fffff984 */ /* 0x000fe20000000800 */
[----:B------:R1:W-:Y:S06]  /*1d60*/  MEMBAR.ALL.CTA ;  /* 0x0000000000007992 */ /* 0x0003ec0000008000 */
[----:B-1----:R-:W1:Y:S01]  /*1d70*/  FENCE.VIEW.ASYNC.S ;  /* 0x00000000000073c6 */ /* 0x002e620000000000 */
[----:B------:R-:W-:-:S04]  /*1d80*/  PRMT R2, RZ, 0x654, R2 ;  /* 0x00000654ff027816 */ /* 0x000fc80000000002 */
[----:B-1----:R1:W-:Y:S01]  /*1d90*/  SYNCS.ARRIVE.TRANS64.RED.A1T0 RZ, [R2+URZ], RZ ;  /* 0x000000ff02ff79a7 */ /* 0x0023e200081004ff */
[----:B--2---:R-:W-:-:S13]  /*1da0*/  LOP3.LUT P2, RZ, R6, 0x1, RZ, 0xc0, !PT ;  /* 0x0000000106ff7812 */ /* 0x004fda000784c0ff */
[----:B------:R-:W-:Y:S01]  /*1db0*/  @P2 SHF.R.U32.HI R3, RZ, 0x10, R5 ;  /* 0x00000010ff032819 */ /* 0x000fe20000011605 */
[----:B------:R-:W-:Y:S01]  /*1dc0*/  VOTEU.ANY UP0, P2 ;  /* 0x0000000000ff7886 */ /* 0x000fe20001000100 */
[----:B------:R-:W-:Y:S02]  /*1dd0*/  @P2 MOV R10, R4 ;  /* 0x00000004000a2202 */ /* 0x000fe40000000f00 */
[----:B------:R-:W-:Y:S02]  /*1de0*/  @P2 R2UR.BROADCAST UR8, R3 ;  /* 0x00000000030822ca */ /* 0x000fe400008e0000 */
[----:B------:R-:W-:-:S11]  /*1df0*/  @P2 LOP3.LUT R9, R5, 0xffff, RZ, 0xc0, !PT ;  /* 0x0000ffff05092812 */ /* 0x000fd600078ec0ff */
[----:B------:R-:W-:Y:S01]  /*1e00*/  @UP0 UMOV UR36, UR8 ;  /* 0x0000000800240c82 */ /* 0x000fe20008000000 */
[----:B-1----:R-:W-:Y:S05]  /*1e10*/  @!P0 BRA `(.L_x_33) ;  /* 0x0000000000b88947 */ /* 0x002fea0003800000 */
[----:B------:R-:W4:Y:S01]  /*1e20*/  LDC.64 R4, c[0x0][0xb18] ;  /* 0x0002c600ff047b82 */ /* 0x000f220000000a00 */
[----:B------:R-:W-:-:S07]  /*1e30*/  ISETP.NE.AND P3, PT, R26, 0x1, PT ;  /* 0x000000011a00780c */ /* 0x000fce0003f65270 */
[----:B------:R-:W1:Y:S08]  /*1e40*/  LDC.64 R6, c[0x0][0xb10] ;  /* 0x0002c400ff067b82 */ /* 0x000e700000000a00 */
[----:B------:R-:W2:Y:S08]  /*1e50*/  LDC R14, c[0x0][0xb20] ;  /* 0x0002c800ff0e7b82 */ /* 0x000eb00000000800 */
[----:B------:R-:W3:Y:S01]  /*1e60*/  LDC R15, c[0x0][0xb0c] ;  /* 0x0002c300ff0f7b82 */ /* 0x000ee20000000800 */
[----:B----4-:R-:W-:Y:S01]  /*1e70*/  IMAD.HI.U32 R19, R0, R5, RZ ;  /* 0x0000000500137227 */ /* 0x010fe200078e00ff */
[----:B------:R-:W-:-:S03]  /*1e80*/  ISETP.NE.AND P0, PT, R4, 0x1, PT ;  /* 0x000000010400780c */ /* 0x000fc60003f05270 */
[----:B------:R-:W-:-:S03]  /*1e90*/  IMAD.HI.U32 R5, R9, R5, RZ ;  /* 0x0000000509057227 */ /* 0x000fc600078e00ff */
[----:B------:R-:W4:Y:S01]  /*1ea0*/  LDC.64 R2, c[0x0][0xb28] ;  /* 0x0002ca00ff027b82 */ /* 0x000f220000000a00 */
[----:B-1----:R-:W-:-:S04]  /*1eb0*/  IMAD.HI.U32 R20, R8, R6, RZ ;  /* 0x0000000608147227 */ /* 0x002fc800078e00ff */
[----:B------:R-:W-:Y:S01]  /*1ec0*/  IMAD.HI.U32 R21, R10, R6, RZ ;  /* 0x000000060a157227 */ /* 0x000fe200078e00ff */
[----:B------:R-:W-:Y:S02]  /*1ed0*/  SHF.R.U32.HI R20, RZ, R7, R20 ;  /* 0x00000007ff147219 */ /* 0x000fe40000011614 */
[-C--:B--2---:R-:W-:Y:S02]  /*1ee0*/  SHF.R.U32.HI R19, RZ, R14.reuse, R19 ;  /* 0x0000000eff137219 */ /* 0x084fe40000011613 */
[----:B------:R-:W-:Y:S02]  /*1ef0*/  SHF.R.U32.HI R5, RZ, R14, R5 ;  /* 0x0000000eff057219 */ /* 0x000fe40000011605 */
[----:B------:R-:W-:Y:S02]  /*1f00*/  SEL R19, R0, R19, !P0 ;  /* 0x0000001300137207 */ /* 0x000fe40004000000 */
[----:B------:R-:W-:Y:S02]  /*1f10*/  SHF.R.U32.HI R21, RZ, R7, R21 ;  /* 0x00000007ff157219 */ /* 0x000fe40000011615 */
[----:B---3--:R-:W-:-:S02]  /*1f20*/  ISETP.NE.AND P1, PT, R15, 0x1, PT ;  /* 0x000000010f00780c */ /* 0x008fc40003f25270 */
[----:B------:R-:W-:Y:S02]  /*1f30*/  SEL R5, R9, R5, !P0 ;  /* 0x0000000509057207 */ /* 0x000fe40004000000 */
[----:B------:R-:W-:Y:S02]  /*1f40*/  SEL R20, R8, R20, !P1 ;  /* 0x0000001408147207 */ /* 0x000fe40004800000 */
[----:B------:R-:W-:Y:S01]  /*1f50*/  SEL R21, R10, R21, !P1 ;  /* 0x000000150a157207 */ /* 0x000fe20004800000 */
[----:B----4-:R-:W-:-:S04]  /*1f60*/  IMAD.HI.U32 R18, R19, R2, RZ ;  /* 0x0000000213127227 */ /* 0x010fc800078e00ff */
        /* <DEDUP_REMOVED lines=10> */
[----:B------:R-:W-:-:S04]  /*2010*/  @!P0 IMAD.HI.U32 R7, R21, R2, RZ ;  /* 0x0000000215078227 */ /* 0x000fc800078e00ff */
[----:B------:R-:W-:Y:S01]  /*2020*/  IMAD.MOV R2, RZ, RZ, -R6 ;  /* 0x000000ffff027224 */ /* 0x000fe200078e0a06 */
[----:B------:R-:W-:Y:S02]  /*2030*/  @!P0 SHF.R.U32.HI R3, RZ, R3, R7 ;  /* 0x00000003ff038219 */ /* 0x000fe40000011607 */
[----:B------:R-:W-:Y:S01]  /*2040*/  IADD3 R7, PT, PT, -R5, RZ, RZ ;  /* 0x000000ff05077210 */ /* 0x000fe20007ffe1ff */
[----:B------:R-:W-:Y:S01]  /*2050*/  IMAD R2, R26, R2, R5 ;  /* 0x000000021a027224 */ /* 0x000fe200078e0205 */
        /* <DEDUP_REMOVED lines=10> */
.L_x_33:
[----:B------:R-:W1:Y:S02]  /*2100*/  LDCU UR8, c[0x0][0xb30] ;  /* 0x00016600ff0877ac */ /* 0x000e640008000800 */
[----:B-1----:R-:W-:-:S09]  /*2110*/  UISETP.NE.AND UP0, UPT, UR8, 0x1, UPT ;  /* 0x000000010800788c */ /* 0x002fd2000bf05270 */
[----:B------:R-:W-:Y:S05]  /*2120*/  BRA.U UP0, `(.L_x_34) ;  /* 0x0000000100407547 */ /* 0x000fea000b800000 */
[----:B------:R-:W1:Y:S08]  /*2130*/  LDC.64 R4, c[0x0][0xb10] ;  /* 0x0002c400ff047b82 */ /* 0x000e700000000a00 */
[----:B------:R-:W2:Y:S08]  /*2140*/  LDC.64 R2, c[0x0][0xb18] ;  /* 0x0002c600ff027b82 */ /* 0x000eb00000000a00 */
[----:B------:R-:W3:Y:S08]  /*2150*/  LDC R6, c[0x0][0xb20] ;  /* 0x0002c800ff067b82 */ /* 0x000ef00000000800 */
[----:B------:R-:W4:Y:S01]  /*2160*/  LDC R7, c[0x0][0xb0c] ;  /* 0x0002c300ff077b82 */ /* 0x000f220000000800 */
[----:B-1----:R-:W-:-:S05]  /*2170*/  IMAD.HI.U32 R4, R10, R4, RZ ;  /* 0x000000040a047227 */ /* 0x002fca00078e00ff */
[----:B------:R-:W-:Y:S01]  /*2180*/  SHF.R.U32.HI R4, RZ, R5, R4 ;  /* 0x00000005ff047219 */ /* 0x000fe20000011604 */
[----:B--2---:R-:W-:Y:S01]  /*2190*/  IMAD.HI.U32 R3, R9, R3, RZ ;  /* 0x0000000309037227 */ /* 0x004fe200078e00ff */
[----:B------:R-:W-:-:S04]  /*21a0*/  ISETP.NE.AND P0, PT, R2, 0x1, PT ;  /* 0x000000010200780c */ /* 0x000fc80003f05270 */
[----:B---3--:R-:W-:-:S04]  /*21b0*/  SHF.R.U32.HI R3, RZ, R6, R3 ;  /* 0x00000006ff037219 */ /* 0x008fc80000011603 */
[----:B------:R-:W-:Y:S02]  /*21c0*/  SEL R3, R9, R3, !P0 ;  /* 0x0000000309037207 */ /* 0x000fe40004000000 */
[----:B----4-:R-:W-:-:S04]  /*21d0*/  ISETP.NE.AND P1, PT, R7, 0x1, PT ;  /* 0x000000010700780c */ /* 0x010fc80003f25270 */
[----:B------:R-:W-:-:S05]  /*21e0*/  SEL R4, R10, R4, !P1 ;  /* 0x000000040a047207 */ /* 0x000fca0004800000 */
[----:B------:R-:W-:Y:S02]  /*21f0*/  IMAD.IADD R5, R3, 0x1, -R4 ;  /* 0x0000000103057824 */ /* 0x000fe400078e0a04 */
[----:B------:R-:W-:Y:S02]  /*2200*/  IMAD.IADD R3, R4, 0x1, -R3 ;  /* 0x0000000104037824 */ /* 0x000fe400078e0a03 */
[----:B------:R-:W-:Y:S02]  /*2210*/  IMAD R10, R5, R7, R10 ;  /* 0x00000007050a7224 */ /* 0x000fe400078e020a */
[----:B------:R-:W-:-:S07]  /*2220*/  IMAD R9, R3, R2, R9 ;  /* 0x0000000203097224 */ /* 0x000fce00078e0209 */
.L_x_34:
[----:B------:R-:W-:Y:S01]  /*2230*/  VIADD R16, R16, 0x1 ;  /* 0x0000000110107836 */ /* 0x000fe20000000000 */
[----:B------:R-:W-:Y:S01]  /*2240*/  PLOP3.LUT P1, PT, PT, PT, PT, 0x80, 0x8 ;  /* 0x000000000008781c */ /* 0x000fe20003f2f070 */
[----:B------:R-:W-:Y:S02]  /*2250*/  IMAD.IADD R15, R10, 0x1, R63 ;  /* 0x000000010a0f7824 */ /* 0x000fe400078e023f */
[----:B------:R-:W-:Y:S01]  /*2260*/  IMAD.IADD R14, R9, 0x1, R62 ;  /* 0x00000001090e7824 */ /* 0x000fe200078e023e */
[----:B------:R-:W-:-:S04]  /*2270*/  ISETP.NE.AND P0, PT, R16, 0x2, PT ;  /* 0x000000021000780c */ /* 0x000fc80003f05270 */
[----:B------:R-:W-:Y:S02]  /*2280*/  SEL R2, RZ, 0x1, P0 ;  /* 0x00000001ff027807 */ /* 0x000fe40000000000 */
[----:B------:R-:W-:Y:S02]  /*2290*/  SEL R16, R16, RZ, P0 ;  /* 0x000000ff10107207 */ /* 0x000fe40000000000 */
[----:B------:R-:W-:Y:S01]  /*22a0*/  LOP3.LUT R13, R13, R2, RZ, 0x3c, !PT ;  /* 0x000000020d0d7212 */ /* 0x000fe200078e3cff */
[----:B------:R-:W-:Y:S06]  /*22b0*/  @P2 BRA `(.L_x_35) ;  /* 0xfffffff000982947 */ /* 0x000fec000383ffff */
[----:B------:R-:W-:Y:S01]  /*22c0*/  UIADD3 UR4, UPT, UPT, UR4, 0x18, URZ ;  /* 0x0000001804047890 */ /* 0x000fe2000fffe0ff */
[----:B------:R-:W-:-:S03]  /*22d0*/  SHF.L.U32 R2, R17, 0x1f, RZ ;  /* 0x0000001f11027819 */ /* 0x000fc600000006ff */
[----:B------:R-:W-:-:S09]  /*22e0*/  ULEA UR5, UR6, UR4, 0x3 ;  /* 0x0000000406057291 */ /* 0x000fd2000f8e18ff */
[----:B------:R-:W1:Y:S02]  /*22f0*/  SYNCS.PHASECHK.TRANS64.TRYWAIT P0, [UR5], R2 ;  /* 0x00000002ff0075a7 */ /* 0x000e640008001105 */
[----:B-1----:R-:W-:Y:S05]  /*2300*/  @!P0 BRA `(.L_x_36) ;  /* 0x0000005800008947 */ /* 0x002fea0003800000 */
.L_x_135:
[----:B------:R-:W-:-:S04]  /*2310*/  UIADD3 UR6, UPT, UPT, UR6, 0x1, URZ ;  /* 0x0000000106067890 */ /* 0x000fc8000fffe0ff */
[----:B------:R-:W-:-:S04]  /*2320*/  UISETP.NE.AND UP0, UPT, UR6, 0x3, UPT ;  /* 0x000000030600788c */ /* 0x000fc8000bf05270 */
[----:B------:R-:W-:Y:S02]  /*2330*/  USEL UR7, URZ, 0x1, UP0 ;  /* 0x00000001ff077887 */ /* 0x000fe40008000000 */
[----:B------:R-:W-:-:S04]  /*2340*/  USEL UR6, UR6, URZ, UP0 ;  /* 0x000000ff06067287 */ /* 0x000fc80008000000 */
[----:B------:R-:W-:Y:S01]  /*2350*/  ULEA UR5, UR6, UR4, 0x3 ;  /* 0x0000000406057291 */ /* 0x000fe2000f8e18ff */
[----:B------:R-:W-:-:S04]  /*2360*/  LOP3.LUT R17, R17, UR7, RZ, 0x3c, !PT ;  /* 0x0000000711117c12 */ /* 0x000fc8000f8e3cff */
[----:B-1----:R-:W-:-:S04]  /*2370*/  SHF.L.U32 R2, R17, 0x1f, RZ ;  /* 0x0000001f11027819 */ /* 0x002fc800000006ff */
[----:B------:R-:W1:Y:S02]  /*2380*/  SYNCS.PHASECHK.TRANS64.TRYWAIT P0, [UR5], R2 ;  /* 0x00000002ff0075a7 */ /* 0x000e640008001105 */
[----:B-1----:R-:W-:Y:S05]  /*2390*/  @!P0 BRA `(.L_x_37) ;  /* 0x0000005400f48947 */ /* 0x002fea0003800000 */
.L_x_137:
[----:B------:R-:W-:-:S04]  /*23a0*/  UIADD3 UR6, UPT, UPT, UR6, 0x1, URZ ;  /* 0x0000000106067890 */ /* 0x000fc8000fffe0ff */
[----:B------:R-:W-:-:S04]  /*23b0*/  UISETP.NE.AND UP0, UPT, UR6, 0x3, UPT ;  /* 0x000000030600788c */ /* 0x000fc8000bf05270 */
[----:B------:R-:W-:Y:S02]  /*23c0*/  USEL UR5, URZ, 0x1, UP0 ;  /* 0x00000001ff057887 */ /* 0x000fe40008000000 */
[----:B------:R-:W-:-:S04]  /*23d0*/  USEL UR6, UR6, URZ, UP0 ;  /* 0x000000ff06067287 */ /* 0x000fc80008000000 */
[----:B------:R-:W-:Y:S01]  /*23e0*/  ULEA UR6, UR6, UR4, 0x3 ;  /* 0x0000000406067291 */ /* 0x000fe2000f8e18ff */
[----:B-1----:R-:W-:-:S04]  /*23f0*/  LOP3.LUT R2, R17, UR5, RZ, 0x3c, !PT ;  /* 0x0000000511027c12 */ /* 0x002fc8000f8e3cff */
[----:B------:R-:W-:Y:S01]  /*2400*/  SHF.L.U32 R2, R2, 0x1f, RZ ;  /* 0x0000001f02027819 */ /* 0x000fe200000006ff */
[----:B----4-:R-:W-:-:S07]  /*2410*/  IMAD.U32 R0, RZ, RZ, UR6 ;  /* 0x00000006ff007e24 */ /* 0x010fce000f8e00ff */
.L_x_38:
[----:B-1----:R1:W2:Y:S02]  /*2420*/  SYNCS.PHASECHK.TRANS64.TRYWAIT P0, [R0+URZ], R2 ;  /* 0x00000002000075a7 */ /* 0x0022a400080011ff */
[----:B--2---:R-:W-:Y:S05]  /*2430*/  @!P0 NANOSLEEP.SYNCS 0x989680 ;  /* 0x009896800000895d */ /* 0x004fea0003900000 */
[----:B------:R-:W2:Y:S02]  /*2440*/  @!P0 SYNCS.PHASECHK.TRANS64 P0, [R0+URZ], R2 ;  /* 0x00000002000085a7 */ /* 0x000ea400080010ff */
[----:B--2---:R-:W-:Y:S05]  /*2450*/  @P0 EXIT ;  /* 0x000000000000094d */ /* 0x004fea0003800000 */
[----:B------:R-:W-:Y:S05]  /*2460*/  BRA `(.L_x_38) ;  /* 0xfffffffc00ec7947 */ /* 0x000fea000383ffff */
.L_x_17:
[----:B------:R-:W-:-:S04]  /*2470*/  UISETP.NE.AND UP1, UPT, UR37, URZ, UPT ;  /* 0x000000ff2500728c */ /* 0x000fc8000bf25270 */
[----:B------:R-:W-:-:S09]  /*2480*/  UISETP.NE.OR UP1, UPT, UR8, 0x1, UP1 ;  /* 0x000000010800788c */ /* 0x000fd20008f25670 */
[----:B------:R-:W-:Y:S05]  /*2490*/  BRA.U UP1, `(.L_x_39) ;  /* 0x0000000501487547 */ /* 0x000fea000b800000 */
[----:B------:R-:W-:Y:S01]  /*24a0*/  ISETP.NE.AND P2, PT, R2, RZ, PT ;  /* 0x000000ff0200720c */ /* 0x000fe20003f45270 */
[----:B------:R-:W-:Y:S01]  /*24b0*/  IMAD.MOV.U32 R12, RZ, RZ, 0x1 ;  /* 0x00000001ff0c7424 */ /* 0x000fe200078e00ff */
[----:B------:R-:W-:Y:S02]  /*24c0*/  CS2R R10, SRZ ;  /* 0x00000000000a7805 */ /* 0x000fe4000001ff00 */
[----:B------:R-:W-:Y:S01]  /*24d0*/  CS2R R8, SRZ ;  /* 0x0000000000087805 */ /* 0x000fe2000001ff00 */
[----:B------:R-:W-:Y:S01]  /*24e0*/  UMOV UR4, 0x400 ;  /* 0x0000040000047882 */ /* 0x000fe20000000000 */
[----:B------:R-:W-:Y:S01]  /*24f0*/  UMOV UR6, URZ ;  /* 0x000000ff00067c82 */ /* 0x000fe20008000000 */
[----:B------:R-:W-:-:S12]  /*2500*/  ULEA UR37, UR37, UR4, 0x18 ;  /* 0x0000000425257291 */ /* 0x000fd8000f8ec0ff */
.L_x_43:
[----:B------:R-:W-:Y:S02]  /*2510*/  LEA R0, R8, UR37, 0x3 ;  /* 0x0000002508007c11 */ /* 0x000fe4000f8e18ff */
[----:B------:R-:W-:-:S03]  /*2520*/  SHF.L.U32 R4, R9, 0x1f, RZ ;  /* 0x0000001f09047819 */ /* 0x000fc600000006ff */
[----:B------:R-:W-:Y:S01]  /*2530*/  VIADD R5, R0, 0xf0 ;  /* 0x000000f000057836 */ /* 0x000fe20000000000 */
[----:B------:R-:W1:Y:S02]  /*2540*/  SYNCS.PHASECHK.TRANS64.TRYWAIT P0, [R0+URZ+0xe0], R4 ;  /* 0x0000e004000075a7 */ /* 0x000e6400080011ff */
[----:B-1----:R-:W-:Y:S05]  /*2550*/  @!P0 BRA `(.L_x_40) ;  /* 0x00000054009c8947 */ /* 0x002fea0003800000 */
.L_x_138:
[----:B------:R-:W-:Y:S01]  /*2560*/  ULEA UR5, UR6, UR37, 0x3 ;  /* 0x0000002506057291 */ /* 0x000fe2000f8e18ff */
[----:B-1----:R-:W-:Y:S01]  /*2570*/  PRMT R0, RZ, 0x654, R5 ;  /* 0x00000654ff007816 */ /* 0x002fe20000000005 */
[----:B------:R-:W-:Y:S01]  /*2580*/  @!P2 IMAD.MOV.U32 R4, RZ, RZ, 0x10 ;  /* 0x00000010ff04a424 */ /* 0x000fe200078e00ff */
[----:B------:R-:W-:Y:S01]  /*2590*/  SHF.L.U32 R5, R12, 0x1f, RZ ;  /* 0x0000001f0c057819 */ /* 0x000fe200000006ff */
[----:B------:R-:W-:Y:S01]  /*25a0*/  UIADD3 UR4, UPT, UPT, UR5, 0x80, URZ ;  /* 0x0000008005047890 */ /* 0x000fe2000fffe0ff */
[----:B------:R1:W-:Y:S05]  /*25b0*/  SYNCS.ARRIVE.TRANS64.RED.A1T0 RZ, [R0+URZ], RZ ;  /* 0x000000ff00ff79a7 */ /* 0x0003ea00081004ff */
[----:B------:R-:W-:Y:S01]  /*25c0*/  IMAD.U32 R6, RZ, RZ, UR4 ;  /* 0x00000004ff067e24 */ /* 0x000fe2000f8e00ff */
[----:B------:R-:W2:Y:S04]  /*25d0*/  SYNCS.PHASECHK.TRANS64.TRYWAIT P0, [UR5+0x90], R5 ;  /* 0x00009005ff0075a7 */ /* 0x000ea80008001105 */
[----:B------:R-:W-:Y:S01]  /*25e0*/  PRMT R6, R2, 0x654, R6 ;  /* 0x0000065402067816 */ /* 0x000fe20000000006 */
[----:B-12---:R-:W-:Y:S06]  /*25f0*/  @!P0 BRA `(.L_x_41) ;  /* 0x0000005400888947 */ /* 0x006fec0003800000 */
.L_x_140:
[----:B------:R-:W-:Y:S01]  /*2600*/  ULEA UR4, UR6, UR37, 0x4 ;  /* 0x0000002506047291 */ /* 0x000fe2000f8e20ff */
[----:B------:R-:W-:Y:S01]  /*2610*/  SEL R3, R6, R3, !P2 ;  /* 0x0000000306037207 */ /* 0x000fe20005000000 */
[----:B------:R-:W-:Y:S01]  /*2620*/  UIADD3 UR5, UPT, UPT, UR5, 0x80, URZ ;  /* 0x0000008005057890 */ /* 0x000fe2000fffe0ff */
[----:B-1----:R-:W-:Y:S01]  /*2630*/  LEA R0, R11, UR37, 0x3 ;  /* 0x000000250b007c11 */ /* 0x002fe2000f8e18ff */
[----:B------:R-:W-:Y:S01]  /*2640*/  UIADD3 UR4, UPT, UPT, UR4, 0x110, URZ ;  /* 0x0000011004047890 */ /* 0x000fe2000fffe0ff */
[----:B------:R1:W-:Y:S01]  /*2650*/  @!P2 SYNCS.ARRIVE.TRANS64.RED RZ, [R3+URZ], R4 ;  /* 0x0000000403ffa9a7 */ /* 0x0003e200080004ff */
[----:B------:R-:W-:Y:S01]  /*2660*/  UIADD3 UR6, UPT, UPT, UR6, 0x1, URZ ;  /* 0x0000000106067890 */ /* 0x000fe2000fffe0ff */
[----:B------:R-:W-:-:S03]  /*2670*/  VIADD R8, R8, 0x1 ;  /* 0x0000000108087836 */ /* 0x000fc60000000000 */
[----:B------:R-:W-:Y:S02]  /*2680*/  UISETP.NE.AND UP0, UPT, UR6, 0x2, UPT ;  /* 0x000000020600788c */ /* 0x000fe4000bf05270 */
[----:B------:R-:W-:Y:S01]  /*2690*/  ISETP.NE.AND P0, PT, R8, 0x2, PT ;  /* 0x000000020800780c */ /* 0x000fe20003f05270 */
[----:B------:R-:W-:Y:S06]  /*26a0*/  UGETNEXTWORKID.BROADCAST [UR4], [UR5] ;  /* 0x00000000040073ca */ /* 0x000fec0008000100 */
[----:B------:R-:W-:Y:S02]  /*26b0*/  USEL UR4, URZ, 0x1, UP0 ;  /* 0x00000001ff047887 */ /* 0x000fe40008000000 */
[----:B------:R-:W-:-:S04]  /*26c0*/  USEL UR6, UR6, URZ, UP0 ;  /* 0x000000ff06067287 */ /* 0x000fc80008000000 */
[----:B------:R-:W-:Y:S02]  /*26d0*/  LOP3.LUT R12, R12, UR4, RZ, 0x3c, !PT ;  /* 0x000000040c0c7c12 */ /* 0x000fe4000f8e3cff */
[----:B-1----:R-:W-:-:S04]  /*26e0*/  SHF.L.U32 R4, R10, 0x1f, RZ ;  /* 0x0000001f0a047819 */ /* 0x002fc800000006ff */
[----:B------:R-:W1:Y:S02]  /*26f0*/  SYNCS.PHASECHK.TRANS64.TRYWAIT P1, [R0+URZ+0x80], R4 ;  /* 0x00008004000075a7 */ /* 0x000e6400080211ff */
[----:B-1----:R-:W-:Y:S05]  /*2700*/  @!P1 BRA `(.L_x_42) ;  /* 0x00000054005c9947 */ /* 0x002fea0003800000 */
.L_x_141:
[C---:B-1----:R-:W-:Y:S01]  /*2710*/  LEA R4, R11.reuse, UR37, 0x4 ;  /* 0x000000250b047c11 */ /* 0x042fe2000f8e20ff */
[----:B------:R-:W-:Y:S01]  /*2720*/  VIADD R0, R0, 0x90 ;  /* 0x0000009000007836 */ /* 0x000fe20000000000 */
[----:B------:R-:W-:Y:S01]  /*2730*/  SEL R8, R8, RZ, P0 ;  /* 0x000000ff08087207 */ /* 0x000fe20000000000 */
[----:B------:R-:W-:-:S03]  /*2740*/  VIADD R11, R11, 0x1 ;  /* 0x000000010b0b7836 */ /* 0x000fc60000000000 */
[----:B------:R-:W1:Y:S01]  /*2750*/  LDS.128 R4, [R4+0x110] ;  /* 0x0001100004047984 */ /* 0x000e620000000c00 */
[----:B------:R-:W-:Y:S02]  /*2760*/  PRMT R0, RZ, 0x654, R0 ;  /* 0x00000654ff007816 */ /* 0x000fe40000000000 */
[C---:B------:R-:W-:Y:S01]  /*2770*/  ISETP.NE.AND P1, PT, R11.reuse, 0x2, PT ;  /* 0x000000020b00780c */ /* 0x040fe20003f25270 */
[----:B------:R-:W-:Y:S01]  /*2780*/  @!PT LDS RZ, [RZ] ;  /* 0x00000000fffff984 */ /* 0x000fe20000000800 */
[----:B------:R-:W-:Y:S01]  /*2790*/  @!PT LDS RZ, [RZ] ;  /* 0x00000000fffff984 */ /* 0x000fe20000000800 */
[----:B------:R-:W-:Y:S01]  /*27a0*/  @!PT LDS RZ, [RZ] ;  /* 0x00000000fffff984 */ /* 0x000fe20000000800 */
[----:B------:R-:W-:Y:S01]  /*27b0*/  @!PT LDS RZ, [RZ] ;  /* 0x00000000fffff984 */ /* 0x000fe20000000800 */
[----:B------:R2:W-:Y:S06]  /*27c0*/  MEMBAR.ALL.CTA ;  /* 0x0000000000007992 */ /* 0x0005ec0000008000 */
[----:B--2---:R-:W2:Y:S01]  /*27d0*/  FENCE.VIEW.ASYNC.S ;  /* 0x00000000000073c6 */ /* 0x004ea20000000000 */
[----:B------:R-:W-:Y:S01]  /*27e0*/  SEL R11, R11, RZ, P1 ;  /* 0x000000ff0b0b7207 */ /* 0x000fe20000800000 */
[----:B--2---:R2:W-:Y:S01]  /*27f0*/  SYNCS.ARRIVE.TRANS64.RED.A1T0 RZ, [R0+URZ], RZ ;  /* 0x000000ff00ff79a7 */ /* 0x0045e200081004ff */
[----:B-1----:R-:W-:-:S02]  /*2800*/  LOP3.LUT P3, RZ, R6, 0x1, RZ, 0xc0, !PT ;  /* 0x0000000106ff7812 */ /* 0x002fc4000786c0ff */
[----:B------:R-:W-:-:S04]  /*2810*/  SEL R4, RZ, 0x1, P1 ;  /* 0x00000001ff047807 */ /* 0x000fc80000800000 */
[----:B------:R-:W-:Y:S02]  /*2820*/  LOP3.LUT R10, R10, R4, RZ, 0x3c, !PT ;  /* 0x000000040a0a7212 */ /* 0x000fe400078e3cff */
[----:B--2---:R-:W-:-:S04]  /*2830*/  SEL R0, RZ, 0x1, P0 ;  /* 0x00000001ff007807 */ /* 0x004fc80000000000 */
[----:B------:R-:W-:Y:S01]  /*2840*/  LOP3.LUT R9, R9, R0, RZ, 0x3c, !PT ;  /* 0x0000000009097212 */ /* 0x000fe200078e3cff */
[----:B------:R-:W-:Y:S06]  /*2850*/  @P3 BRA `(.L_x_43) ;  /* 0xfffffffc002c3947 */ /* 0x000fec000383ffff */
[----:B------:R-:W-:Y:S01]  /*2860*/  ULEA UR5, UR6, UR37, 0x3 ;  /* 0x0000002506057291 */ /* 0x000fe2000f8e18ff */
[----:B------:R-:W-:-:S08]  /*2870*/  SHF.L.U32 R2, R12, 0x1f, RZ ;  /* 0x0000001f0c027819 */ /* 0x000fd000000006ff */
[----:B------:R-:W1:Y:S02]  /*2880*/  SYNCS.PHASECHK.TRANS64 P0, [UR5+0x90], R2 ;  /* 0x00009002ff0075a7 */ /* 0x000e640008001005 */
[----:B-1----:R-:W-:Y:S05]  /*2890*/  @P0 BRA `(.L_x_44) ;  /* 0x0000000000080947 */ /* 0x002fea0003800000 */
[----:B------:R-:W1:Y:S02]  /*28a0*/  SYNCS.PHASECHK.TRANS64.TRYWAIT P0, [UR5+0x90], R2 ;  /* 0x00009002ff0075a7 */ /* 0x000e640008001105 */
[----:B-1----:R-:W-:Y:S05]  /*28b0*/  @!P0 BRA `(.L_x_45) ;  /* 0x0000005400048947 */ /* 0x002fea0003800000 */
.L_x_44:
[----:B------:R-:W-:-:S04]  /*28c0*/  UIADD3 UR4, UPT, UPT, UR6, 0x1, URZ ;  /* 0x0000000106047890 */ /* 0x000fc8000fffe0ff */
[----:B------:R-:W-:-:S04]  /*28d0*/  UISETP.NE.AND UP0, UPT, UR4, 0x2, UPT ;  /* 0x000000020400788c */ /* 0x000fc8000bf05270 */
[----:B------:R-:W-:Y:S02]  /*28e0*/  USEL UR7, URZ, 0x1, UP0 ;  /* 0x00000001ff077887 */ /* 0x000fe40008000000 */
[----:B------:R-:W-:-:S04]  /*28f0*/  USEL UR4, UR4, URZ, UP0 ;  /* 0x000000ff04047287 */ /* 0x000fc80008000000 */
[----:B------:R-:W-:Y:S01]  /*2900*/  ULEA UR4, UR4, UR37, 0x3 ;  /* 0x0000002504047291 */ /* 0x000fe2000f8e18ff */
[----:B-1----:R-:W-:-:S04]  /*2910*/  LOP3.LUT R2, R12, UR7, RZ, 0x3c, !PT ;  /* 0x000000070c027c12 */ /* 0x002fc8000f8e3cff */
[----:B------:R-:W-:-:S04]  /*2920*/  SHF.L.U32 R0, R2, 0x1f, RZ ;  /* 0x0000001f02007819 */ /* 0x000fc800000006ff */
[----:B------:R-:W1:Y:S02]  /*2930*/  SYNCS.PHASECHK.TRANS64 P0, [UR4+0x90], R0 ;  /* 0x00009000ff0075a7 */ /* 0x000e640008001004 */
[----:B-1----:R-:W-:Y:S05]  /*2940*/  @P0 EXIT ;  /* 0x000000000000094d */ /* 0x002fea0003800000 */
[----:B------:R-:W-:Y:S02]  /*2950*/  SHF.L.U32 R2, R2, 0x1f, RZ ;  /* 0x0000001f02027819 */ /* 0x000fe400000006ff */
[----:B------:R-:W-:-:S07]  /*2960*/  MOV R0, UR4 ;  /* 0x0000000400007c02 */ /* 0x000fce0008000f00 */
.L_x_46:
[----:B-1----:R1:W2:Y:S02]  /*2970*/  SYNCS.PHASECHK.TRANS64.TRYWAIT P0, [R0+URZ+0x90], R2 ;  /* 0x00009002000075a7 */ /* 0x0022a400080011ff */
[----:B--2---:R-:W-:Y:S05]  /*2980*/  @!P0 NANOSLEEP.SYNCS 0x989680 ;  /* 0x009896800000895d */ /* 0x004fea0003900000 */
[----:B------:R-:W2:Y:S02]  /*2990*/  @!P0 SYNCS.PHASECHK.TRANS64 P0, [R0+URZ+0x90], R2 ;  /* 0x00009002000085a7 */ /* 0x000ea400080010ff */
[----:B--2---:R-:W-:Y:S05]  /*29a0*/  @P0 EXIT ;  /* 0x000000000000094d */ /* 0x004fea0003800000 */
[----:B------:R-:W-:Y:S05]  /*29b0*/  BRA `(.L_x_46) ;  /* 0xfffffffc00ec7947 */ /* 0x000fea000383ffff */
.L_x_39:
[----:B------:R-:W-:-:S09]  /*29c0*/  UISETP.NE.AND UP1, UPT, UR8, URZ, UPT ;  /* 0x000000ff0800728c */ /* 0x000fd2000bf25270 */
[----:B------:R-:W-:Y:S05]  /*29d0*/  BRA.U UP1, `(.L_x_47) ;  /* 0x0000000d01cc7547 */ /* 0x000fea000b800000 */
[----:B------:R-:W-:Y:S01]  /*29e0*/  UMOV UR4, 0x40 ;  /* 0x0000004000047882 */ /* 0x000fe20000000000 */
[----:B------:R-:W-:Y:S01]  /*29f0*/  NOP ;  /* 0x0000000000007918 */ /* 0x000fe20000000000 */
[----:B------:R-:W-:Y:S01]  /*2a00*/  ULEA UR4, UR37, UR4, 0x18 ;  /* 0x0000000425047291 */ /* 0x000fe2000f8ec0ff */
[----:B------:R-:W-:Y:S02]  /*2a10*/  UMOV UR5, 0x400 ;  /* 0x0000040000057882 */ /* 0x000fe40000000000 */
[----:B------:R-:W-:-:S06]  /*2a20*/  ULEA UR37, UR37, UR5, 0x18 ;  /* 0x0000000525257291 */ /* 0x000fcc000f8ec0ff */
[----:B------:R-:W1:Y:S02]  /*2a30*/  LDS.U8 R0, [UR4+0x1c] ;  /* 0x00001c04ff007984 */ /* 0x000e640008000000 */
[----:B-1----:R-:W-:-:S13]  /*2a40*/  ISETP.NE.AND P0, PT, R0, RZ, PT ;  /* 0x000000ff0000720c */ /* 0x002fda0003f05270 */
[----:B------:R-:W-:Y:S05]  /*2a50*/  @P0 BRA `(.L_x_48) ;  /* 0x0000000000580947 */ /* 0x000fea0003800000 */
[----:B------:R-:W-:-:S13]  /*2a60*/  ELECT P0, URZ, PT ;  /* 0x0000000000ff782f */ /* 0x000fda0003800000 */
[----:B------:R-:W-:Y:S05]  /*2a70*/  @!P0 BRA `(.L_x_49) ;  /* 0x0000000000608947 */ /* 0x000fea0003800000 */
[----:B------:R-:W-:Y:S01]  /*2a80*/  UMOV UR5, 0x10 ;  /* 0x0000001000057882 */ /* 0x000fe20000000000 */
[----:B------:R-:W-:Y:S01]  /*2a90*/  HFMA2 R0, -RZ, RZ, 0, 5.9604644775390625e-08 ;  /* 0x00000001ff007431 */ /* 0x000fe200000001ff */
[----:B------:R-:W-:-:S03]  /*2aa0*/  MOV R2, 0xffff ;  /* 0x0000ffff00027802 */ /* 0x000fc60000000f00 */
[----:B------:R-:W-:Y:S04]  /*2ab0*/  DEPBAR.LE SB1, 0x36 ;  /* 0x00009d800000791a */ /* 0x000fe80000000000 */
[----:B------:R-:W1:Y:S02]  /*2ac0*/  UTCATOMSWS.FIND_AND_SET.ALIGN UP0, UR5, UR5 ;  /* 0x00000005000575e3 */ /* 0x000e640008000800 */
[----:B-1----:R-:W-:Y:S01]  /*2ad0*/  MOV R3, UR5 ;  /* 0x0000000500037c02 */ /* 0x002fe20008000f00 */
[----:B------:R-:W-:Y:S06]  /*2ae0*/  BRA.U UP0, `(.L_x_50) ;  /* 0x0000000100187547 */ /* 0x000fec000b800000 */
.L_x_51:
[----:B------:R-:W-:Y:S05]  /*2af0*/  NANOSLEEP 0x64 ;  /* 0x000000640000795d */ /* 0x000fea0003800000 */
[----:B------:R-:W-:-:S05]  /*2b00*/  UMOV UR5, 0x10 ;  /* 0x0000001000057882 */ /* 0x000fca0000000000 */
[----:B------:R-:W-:Y:S04]  /*2b10*/  DEPBAR.LE SB1, 0x36 ;  /* 0x00009d800000791a */ /* 0x000fe80000000000 */
[----:B------:R-:W1:Y:S02]  /*2b20*/  UTCATOMSWS.FIND_AND_SET.ALIGN UP0, UR5, UR5 ;  /* 0x00000005000575e3 */ /* 0x000e640008000800 */
[----:B-1----:R-:W-:Y:S01]  /*2b30*/  MOV R3, UR5 ;  /* 0x0000000500037c02 */ /* 0x002fe20008000f00 */
[----:B------:R-:W-:Y:S05]  /*2b40*/  BRA.U !UP0, `(.L_x_51) ;  /* 0xfffffffd08e87547 */ /* 0x000fea000b83ffff */
.L_x_50:
[-C--:B------:R-:W-:Y:S02]  /*2b50*/  SHF.L.U32 R2, R2, R3.reuse, RZ ;  /* 0x0000000302027219 */ /* 0x080fe400000006ff */
[----:B------:R-:W-:Y:S01]  /*2b60*/  SHF.L.U32 R0, R0, R3, RZ ;  /* 0x0000000300007219 */ /* 0x000fe200000006ff */
[----:B------:R-:W-:Y:S02]  /*2b70*/  IMAD.SHL.U32 R3, R3, 0x20, RZ ;  /* 0x0000002003037824 */ /* 0x000fe400078e00ff */
[----:B------:R1:W-:Y:S04]  /*2b80*/  ATOMS.OR RZ, [UR4+0x14], R2 ;  /* 0x00001402ffff798c */ /* 0x0003e8000b000004 */
[----:B------:R1:W-:Y:S04]  /*2b90*/  ATOMS.OR RZ, [UR4+0x18], R0 ;  /* 0x00001800ffff798c */ /* 0x0003e8000b000004 */
[----:B------:R1:W-:Y:S01]  /*2ba0*/  STS [UR37+0x130], R3 ;  /* 0x00013003ff007988 */ /* 0x0003e20008000825 */
[----:B------:R-:W-:Y:S05]  /*2bb0*/  BRA `(.L_x_49) ;  /* 0x0000000000107947 */ /* 0x000fea0003800000 */
.L_x_48:
[----:B------:R-:W-:Y:S02]  /*2bc0*/  MOV R0, 0xffffffff ;  /* 0xffffffff00007802 */ /* 0x000fe40000000f00 */
[----:B------:R-:W-:-:S03]  /*2bd0*/  MOV R2, 0x2c00 ;  /* 0x00002c0000027802 */ /* 0x000fc60000000f00 */
[----:B------:R1:W-:Y:S04]  /*2be0*/  STS [UR37+0x130], R0 ;  /* 0x00013000ff007988 */ /* 0x0003e80008000825 */
[----:B-1-3-5:R-:W-:Y:S05]  /*2bf0*/  CALL.REL.NOINC `($__internal_1_$__cuda_sm10x_tcgen05_guardrail_trap_phase_invalid_during_alloc) ;  /* 0x00000058004c7944 */ /* 0x02afea0003c00000 */
.L_x_49:
[----:B------:R-:W-:Y:S05]  /*2c00*/  WARPSYNC.ALL ;  /* 0x0000000000007948 */ /* 0x000fea0003800000 */
[----:B------:R-:W2:Y:S01]  /*2c10*/  S2UR UR5, SR_CgaCtaId ;  /* 0x00000000000579c3 */ /* 0x000ea20000008800 */
[----:B------:R-:W-:Y:S01]  /*2c20*/  UMOV UR4, 0x400 ;  /* 0x0000040000047882 */ /* 0x000fe20000000000 */
[----:B------:R-:W-:-:S06]  /*2c30*/  NOP ;  /* 0x0000000000007918 */ /* 0x000fcc0000000000 */
[----:B------:R-:W-:Y:S06]  /*2c40*/  BAR.ARV 0x6, 0xa0 ;  /* 0x0182800000007b1d */ /* 0x000fec0000002000 */
[----:B------:R-:W4:Y:S01]  /*2c50*/  LDCU UR7, c[0x0][0x38c] ;  /* 0x00007180ff0777ac */ /* 0x000f220008000800 */
[----:B------:R-:W-:Y:S01]  /*2c60*/  IMAD.MOV.U32 R11, RZ, RZ, 0x1 ;  /* 0x00000001ff0b7424 */ /* 0x000fe200078e00ff */
[----:B------:R-:W-:Y:S01]  /*2c70*/  CS2R R8, SRZ ;  /* 0x0000000000087805 */ /* 0x000fe2000001ff00 */
[----:B------:R-:W-:Y:S01]  /*2c80*/  IMAD.MOV.U32 R10, RZ, RZ, RZ ;  /* 0x000000ffff0a7224 */ /* 0x000fe200078e00ff */
[----:B------:R-:W3:Y:S01]  /*2c90*/  LDCU UR6, c[0x0][0x38c] ;  /* 0x00007180ff0677ac */ /* 0x000ee20008000800 */
[----:B------:R-:W-:Y:S01]  /*2ca0*/  UMOV UR15, URZ ;  /* 0x000000ff000f7c82 */ /* 0x000fe20008000000 */
[----:B------:R-:W-:Y:S01]  /*2cb0*/  UMOV UR14, URZ ;  /* 0x000000ff000e7c82 */ /* 0x000fe20008000000 */
[----:B--2---:R-:W-:Y:S01]  /*2cc0*/  ULEA UR5, UR5, UR4, 0x18 ;  /* 0x0000000405057291 */ /* 0x004fe2000f8ec0ff */
[----:B------:R-:W-:Y:S01]  /*2cd0*/  UMOV UR24, 0x0 ;  /* 0x0000000000187882 */ /* 0x000fe20000000000 */
[----:B------:R-:W-:-:S02]  /*2ce0*/  UMOV UR25, 0x4200910 ;  /* 0x0420091000197882 */ /* 0x000fc40000000000 */
[----:B------:R-:W-:Y:S02]  /*2cf0*/  UIADD3 UR10, UPT, UPT, UR5, 0x8800, URZ ;  /* 0x00008800050a7890 */ /* 0x000fe4000fffe0ff */
[----:B------:R-:W-:Y:S02]  /*2d00*/  UIADD3 UR11, UPT, UPT, UR5, 0xe800, URZ ;  /* 0x0000e800050b7890 */ /* 0x000fe4000fffe0ff */
[----:B----4-:R-:W-:Y:S01]  /*2d10*/  UIADD3 UR7, UPT, UPT, UR7, 0x1f, URZ ;  /* 0x0000001f07077890 */ /* 0x010fe2000fffe0ff */
[----:B-1----:R-:W1:Y:S01]  /*2d20*/  LDS R0, [UR5+0x130] ;  /* 0x00013005ff007984 */ /* 0x002e620008000800 */
[----:B------:R-:W-:Y:S02]  /*2d30*/  USHF.R.U32.HI UR10, URZ, 0x4, UR10 ;  /* 0x00000004ff0a7899 */ /* 0x000fe4000801160a */
[----:B------:R-:W-:Y:S02]  /*2d40*/  USHF.R.S32.HI UR4, URZ, 0x1f, UR7 ;  /* 0x0000001fff047899 */ /* 0x000fe40008011407 */
[----:B------:R-:W-:-:S02]  /*2d50*/  USHF.R.U32.HI UR11, URZ, 0x4, UR11 ;  /* 0x00000004ff0b7899 */ /* 0x000fc4000801160b */
[----:B------:R-:W-:Y:S02]  /*2d60*/  ULEA.HI UR4, UR4, UR7, URZ, 0x5 ;  /* 0x0000000704047291 */ /* 0x000fe4000f8f28ff */
[----:B------:R-:W-:Y:S02]  /*2d70*/  ULOP3.LUT UR10, UR10, 0x3fff, URZ, 0xc0, !UPT ;  /* 0x00003fff0a0a7892 */ /* 0x000fe4000f8ec0ff */
[----:B------:R-:W-:Y:S02]  /*2d80*/  USHF.R.S32.HI UR4, URZ, 0x5, UR4 ;  /* 0x00000005ff047899 */ /* 0x000fe40008011404 */
[----:B------:R-:W-:Y:S02]  /*2d90*/  ULOP3.LUT UR11, UR11, 0x3fff, URZ, 0xc0, !UPT ;  /* 0x00003fff0b0b7892 */ /* 0x000fe4000f8ec0ff */
[----:B------:R-:W-:Y:S01]  /*2da0*/  UISETP.LT.AND UP0, UPT, UR4, 0x1, UPT ;  /* 0x000000010400788c */ /* 0x000fe2000bf01270 */
[----:B------:R-:W-:Y:S01]  /*2db0*/  UMOV UR22, 0x0 ;  /* 0x0000000000167882 */ /* 0x000fe20000000000 */
[----:B------:R-:W-:-:S02]  /*2dc0*/  UMOV UR23, 0x4200910 ;  /* 0x0420091000177882 */ /* 0x000fc40000000000 */
[----:B------:R-:W-:Y:S02]  /*2dd0*/  USEL UR9, UR4, 0x1, !UP0 ;  /* 0x0000000104097887 */ /* 0x000fe4000c000000 */
[----:B------:R-:W-:Y:S02]  /*2de0*/  ULOP3.LUT UR10, UR10, 0x10000, URZ, 0xfc, !UPT ;  /* 0x000100000a0a7892 */ /* 0x000fe4000f8efcff */
[----:B------:R-:W-:Y:S02]  /*2df0*/  ULOP3.LUT UR11, UR11, 0x10000, URZ, 0xfc, !UPT ;  /* 0x000100000b0b7892 */ /* 0x000fe4000f8efcff */
[----:B------:R-:W-:Y:S02]  /*2e00*/  UIADD3 UR9, UPT, UPT, -UR9, URZ, URZ ;  /* 0x000000ff09097290 */ /* 0x000fe4000fffe1ff */
[----:B---3--:R-:W-:Y:S01]  /*2e10*/  UISETP.GE.AND UP3, UPT, UR6, 0x1, UPT ;  /* 0x000000010600788c */ /* 0x008fe2000bf66270 */
[----:B------:R-:W-:Y:S01]  /*2e20*/  UMOV UR20, 0x0 ;  /* 0x0000000000147882 */ /* 0x000fe20000000000 */
[----:B------:R-:W-:Y:S01]  /*2e30*/  UMOV UR21, 0x4200910 ;  /* 0x0420091000157882 */ /* 0x000fe20000000000 */
[----:B------:R-:W-:Y:S01]  /*2e40*/  UMOV UR18, 0x0 ;  /* 0x0000000000127882 */ /* 0x000fe20000000000 */
[----:B------:R-:W-:Y:S01]  /*2e50*/  UMOV UR19, 0x4200910 ;  /* 0x0420091000137882 */ /* 0x000fe20000000000 */
[----:B-1----:R-:W-:-:S15]  /*2e60*/  R2UR UR16, R0 ;  /* 0x00000000001072ca */ /* 0x002fde00000e0000 */
.L_x_58:
[----:B------:R-:W-:Y:S02]  /*2e70*/  LEA R0, R10, UR5, 0x3 ;  /* 0x000000050a007c11 */ /* 0x000fe4000f8e18ff */
[----:B------:R-:W-:Y:S02]  /*2e80*/  SHF.L.U32 R2, R9, 0x1f, RZ ;  /* 0x0000001f09027819 */ /* 0x000fe400000006ff */
[----:B------:R-:W-:Y:S01]  /*2e90*/  PLOP3.LUT P0, PT, PT, PT, UP3, 0x80, 0x8 ;  /* 0x000000000008781c */ /* 0x000fe20003f0f038 */
[----:B------:R-:W-:Y:S01]  /*2ea0*/  VIADD R3, R0, 0x90 ;  /* 0x0000009000037836 */ /* 0x000fe20000000000 */
[----:B-1----:R-:W1:Y:S02]  /*2eb0*/  SYNCS.PHASECHK.TRANS64.TRYWAIT P1, [R0+URZ+0x80], R2 ;  /* 0x00008002000075a7 */ /* 0x002e6400080211ff */
[----:B-1-3--:R-:W-:Y:S09]  /*2ec0*/  @!P1 BRA `(.L_x_52) ;  /* 0x0000004c00989947 */ /* 0x00aff20003800000 */
.L_x_143:
[----:B------:R-:W-:Y:S01]  /*2ed0*/  LEA R4, R10, UR5, 0x4 ;  /* 0x000000050a047c11 */ /* 0x000fe2000f8e20ff */
[----:B------:R-:W-:Y:S01]  /*2ee0*/  @UP3 ULEA UR6, UR14, UR5, 0x3 ;  /* 0x000000050e063291 */ /* 0x000fe2000f8e18ff */
[----:B------:R-:W-:Y:S01]  /*2ef0*/  PLOP3.LUT P2, PT, PT, PT, PT, 0x80, 0x8 ;  /* 0x000000000008781c */ /* 0x000fe20003f4f070 */
[----:B------:R-:W-:Y:S01]  /*2f00*/  ULEA UR7, UR15, UR5, 0x3 ;  /* 0x000000050f077291 */ /* 0x000fe2000f8e18ff */
[----:B------:R-:W-:Y:S02]  /*2f10*/  PRMT R3, RZ, 0x654, R3 ;  /* 0x00000654ff037816 */ /* 0x000fe40000000003 */
[----:B------:R-:W2:Y:S01]  /*2f20*/  LDS.128 R4, [R4+0x110] ;  /* 0x0001100004047984 */ /* 0x000ea20000000c00 */
[----:B-1----:R-:W-:Y:S02]  /*2f30*/  @P0 SHF.L.U32 R2, R8, 0x1f, RZ ;  /* 0x0000001f08020819 */ /* 0x002fe400000006ff */
[----:B------:R-:W-:Y:S01]  /*2f40*/  SHF.L.U32 R0, R11, 0x1f, RZ ;  /* 0x0000001f0b007819 */ /* 0x000fe200000006ff */
[----:B------:R-:W-:Y:S01]  /*2f50*/  @!PT LDS RZ, [RZ] ;  /* 0x00000000fffff984 */ /* 0x000fe20000000800 */
[----:B------:R-:W-:Y:S01]  /*2f60*/  @!PT LDS RZ, [RZ] ;  /* 0x00000000fffff984 */ /* 0x000fe20000000800 */
[----:B------:R-:W-:Y:S01]  /*2f70*/  @!PT LDS RZ, [RZ] ;  /* 0x00000000fffff984 */ /* 0x000fe20000000800 */
[----:B------:R-:W-:Y:S01]  /*2f80*/  @!PT LDS RZ, [RZ] ;  /* 0x00000000fffff984 */ /* 0x000fe20000000800 */
[----:B------:R1:W-:Y:S06]  /*2f90*/  MEMBAR.ALL.CTA ;  /* 0x0000000000007992 */ /* 0x0003ec0000008000 */
[----:B-1----:R-:W1:Y:S02]  /*2fa0*/  FENCE.VIEW.ASYNC.S ;  /* 0x00000000000073c6 */ /* 0x002e640000000000 */
[----:B-1----:R1:W-:Y:S01]  /*2fb0*/  SYNCS.ARRIVE.TRANS64.RED.A1T0 RZ, [R3+URZ], RZ ;  /* 0x000000ff03ff79a7 */ /* 0x0023e200081004ff */
[----:B------:R1:W3:Y:S01]  /*2fc0*/  @P0 SYNCS.PHASECHK.TRANS64.TRYWAIT P2, [UR6], R2 ;  /* 0x00000002ff0005a7 */ /* 0x0002e20008041106 */
[----:B------:R-:W-:Y:S01]  /*2fd0*/  ULEA.HI UR6, UR15, UR15, URZ, 0x1 ;  /* 0x0000000f0f067291 */ /* 0x000fe2000f8f08ff */
[----:B--2---:R-:W-:-:S03]  /*2fe0*/  LOP3.LUT P1, RZ, R6, 0x1, RZ, 0xc0, !PT ;  /* 0x0000000106ff7812 */ /* 0x004fc6000782c0ff */
[----:B------:R-:W-:Y:S02]  /*2ff0*/  USHF.L.U32 UR8, UR6, 0x6, URZ ;  /* 0x0000000606087899 */ /* 0x000fe400080006ff */
[----:B------:R-:W-:Y:S02]  /*3000*/  ULOP3.LUT UR6, UR6, 0xffe, URZ, 0xc0, !UPT ;  /* 0x00000ffe06067892 */ /* 0x000fe4000f8ec0ff */
[----:B------:R-:W-:Y:S02]  /*3010*/  ULOP3.LUT UR8, UR8, 0xffffff80, URZ, 0xc0, !UPT ;  /* 0xffffff8008087892 */ /* 0x000fe4000f8ec0ff */
[----:B------:R-:W-:Y:S02]  /*3020*/  UIADD3 UR6, UPT, UPT, -UR6, UR15, URZ ;  /* 0x0000000f06067290 */ /* 0x000fe4000fffe1ff */
[----:B------:R-:W-:Y:S01]  /*3030*/  UIADD3 UR8, UPT, UPT, UR16, UR8, URZ ;  /* 0x0000000810087290 */ /* 0x000fe2000fffe0ff */
[----:B------:R-:W2:Y:S03]  /*3040*/  SYNCS.PHASECHK.TRANS64.TRYWAIT P0, [UR7+0xc0], R0 ;  /* 0x0000c000ff0075a7 */ /* 0x000ea60008001107 */
[----:B------:R-:W-:Y:S01]  /*3050*/  ULEA UR8, UR6, UR8, 0x14 ;  /* 0x0000000806087291 */ /* 0x000fe2000f8ea0ff */
[----:B-123--:R-:W-:Y:S11]  /*3060*/  @!P0 BRA `(.L_x_53) ;  /* 0x0000004c00448947 */ /* 0x00eff60003800000 */
.L_x_145:
[----:B------:R-:W-:Y:S01]  /*3070*/  IADD3 R10, PT, PT, R10, 0x1, RZ ;  /* 0x000000010a0a7810 */ /* 0x000fe20007ffe0ff */
[----:B------:R-:W-:Y:S06]  /*3080*/  BRA.U !UP3, `(.L_x_54) ;  /* 0x000000010bc07547 */ /* 0x000fec000b800000 */
[----:B------:R-:W-:Y:S01]  /*3090*/  UPLOP3.LUT UP4, UPT, UPT, UPT, UPT, 0x40, 0x4 ;  /* 0x000000000004789c */ /* 0x000fe20003f8e870 */
[----:B------:R-:W-:Y:S01]  /*30a0*/  UMOV UR13, UR9 ;  /* 0x00000009000d7c82 */ /* 0x000fe20008000000 */
[----:B------:R-:W-:Y:S01]  /*30b0*/  UMOV UR12, UR4 ;  /* 0x00000004000c7c82 */ /* 0x000fe20008000000 */
[----:B------:R-:W-:-:S08]  /*30c0*/  UMOV UR17, UR14 ;  /* 0x0000000e00117c82 */ /* 0x000fd00008000000 */
.L_x_57:
[----:B------:R-:W-:Y:S02]  /*30d0*/  UIADD3 UR13, UPT, UPT, UR13, 0x1, URZ ;  /* 0x000000010d0d7890 */ /* 0x000fe4000fffe0ff */
[----:B--2---:R-:W-:Y:S02]  /*30e0*/  ULEA UR6, UR17, UR5, 0x3 ;  /* 0x0000000511067291 */ /* 0x004fe4000f8e18ff */
[----:B------:R-:W-:Y:S01]  /*30f0*/  UISETP.NE.AND UP0, UPT, UR13, URZ, UPT ;  /* 0x000000ff0d00728c */ /* 0x000fe2000bf05270 */
[----:B---3--:R-:W-:Y:S10]  /*3100*/  @P2 BRA `(.L_x_55) ;  /* 0x00000000000c2947 */ /* 0x008ff40003800000 */
[----:B-1----:R-:W-:Y:S04]  /*3110*/  SHF.L.U32 R2, R8, 0x1f, RZ ;  /* 0x0000001f08027819 */ /* 0x002fe800000006ff */
[----:B------:R-:W1:Y:S02]  /*3120*/  SYNCS.PHASECHK.TRANS64.TRYWAIT P0, [UR6], R2 ;  /* 0x00000002ff0075a7 */ /* 0x000e640008001106 */
[----:B-1----:R-:W-:Y:S05]  /*3130*/  @!P0 BRA `(.L_x_56) ;  /* 0x0000004c00288947 */ /* 0x002fea0003800000 */
.L_x_55:
[----:B------:R-:W-:Y:S01]  /*3140*/  UISETP.NE.AND UP1, UPT, UR12, 0x1, UPT ;  /* 0x000000010c00788c */ /* 0x000fe2000bf25270 */
[----:B------:R-:W-:Y:S01]  /*3150*/  PLOP3.LUT P2, PT, PT, PT, PT, 0x80, 0x8 ;  /* 0x000000000008781c */ /* 0x000fe20003f4f070 */
[----:B------:R-:W-:Y:S02]  /*3160*/  UIADD3 UR14, UPT, UPT, UR17, 0x1, URZ ;  /* 0x00000001110e7890 */ /* 0x000fe4000fffe0ff */
[----:B------:R-:W-:Y:S02]  /*3170*/  ULEA UR28, UR17, UR11, 0xa ;  /* 0x0000000b111c7291 */ /* 0x000fe4000f8e50ff */
[----:B------:R-:W-:Y:S01]  /*3180*/  UISETP.NE.AND UP2, UPT, UR14, 0x3, UPT ;  /* 0x000000030e00788c */ /* 0x000fe2000bf45270 */
[----:B------:R-:W-:Y:S01]  /*3190*/  PLOP3.LUT P0, PT, PT, PT, UP1, 0x80, 0x8 ;  /* 0x000000000008781c */ /* 0x000fe20003f0f018 */
[----:B------:R-:W-:Y:S02]  /*31a0*/  UIADD3 UR40, UPT, UPT, UR28, 0x2, URZ ;  /* 0x000000021c287890 */ /* 0x000fe4000fffe0ff */
[----:B------:R-:W-:Y:S02]  /*31b0*/  USEL UR27, URZ, 0x1, UP2 ;  /* 0x00000001ff1b7887 */ /* 0x000fe40009000000 */
[----:B------:R-:W-:Y:S02]  /*31c0*/  USEL UR14, UR14, URZ, UP2 ;  /* 0x000000ff0e0e7287 */ /* 0x000fe40009000000 */
[----:B------:R-:W-:Y:S02]  /*31d0*/  UIADD3 UR36, UPT, UPT, UR28, 0x4, URZ ;  /* 0x000000041c247890 */ /* 0x000fe4000fffe0ff */
[----:B------:R-:W-:Y:S01]  /*31e0*/  @UP1 ULEA UR26, UR14, UR5, 0x3 ;  /* 0x000000050e1a1291 */ /* 0x000fe2000f8e18ff */
[----:B------:R-:W-:Y:S01]  /*31f0*/  LOP3.LUT R8, R8, UR27, RZ, 0x3c, !PT ;  /* 0x0000001b08087c12 */ /* 0x000fe2000f8e3cff */
[----:B------:R-:W-:Y:S02]  /*3200*/  UIADD3 UR32, UPT, UPT, UR28, 0x6, URZ ;  /* 0x000000061c207890 */ /* 0x000fe4000fffe0ff */
[----:B------:R-:W-:Y:S01]  /*3210*/  UIADD3 UR6, UPT, UPT, UR6, 0x18, URZ ;  /* 0x0000001806067890 */ /* 0x000fe2000fffe0ff */
[----:B-1----:R-:W-:Y:S01]  /*3220*/  @P0 SHF.L.U32 R0, R8, 0x1f, RZ ;  /* 0x0000001f08000819 */ /* 0x002fe200000006ff */
[----:B------:R-:W-:Y:S01]  /*3230*/  UIADD3 UR12, UPT, UPT, UR12, -0x1, URZ ;  /* 0xffffffff0c0c7890 */ /* 0x000fe2000fffe0ff */
[----:B------:R-:W-:Y:S02]  /*3240*/  UMOV UR29, 0x40004040 ;  /* 0x40004040001d7882 */ /* 0x000fe40000000000 */
[----:B------:R2:W3:Y:S01]  /*3250*/  @P0 SYNCS.PHASECHK.TRANS64.TRYWAIT P2, [UR26], R0 ;  /* 0x00000000ff0005a7 */ /* 0x0004e2000804111a */
[----:B------:R-:W-:Y:S01]  /*3260*/  ULEA UR26, UR17, UR10, 0x9 ;  /* 0x0000000a111a7291 */ /* 0x000fe2000f8e48ff */
[----:B------:R-:W-:Y:S01]  /*3270*/  UMOV UR27, 0x40004040 ;  /* 0x40004040001b7882 */ /* 0x000fe20000000000 */
[----:B------:R-:W-:Y:S02]  /*3280*/  UMOV UR41, 0x40004040 ;  /* 0x4000404000297882 */ /* 0x000fe40000000000 */
[----:B------:R-:W-:Y:S02]  /*3290*/  UIADD3 UR38, UPT, UPT, UR26, 0x2, URZ ;  /* 0x000000021a267890 */ /* 0x000fe4000fffe0ff */
[----:B------:R-:W-:Y:S02]  /*32a0*/  UIADD3 UR34, UPT, UPT, UR26, 0x4, URZ ;  /* 0x000000041a227890 */ /* 0x000fe4000fffe0ff */
[----:B------:R-:W-:Y:S01]  /*32b0*/  UIADD3 UR30, UPT, UPT, UR26, 0x6, URZ ;  /* 0x000000061a1e7890 */ /* 0x000fe2000fffe0ff */
[----:B------:R2:W-:Y:S01]  /*32c0*/  UTCHMMA gdesc[UR26], gdesc[UR28], tmem[UR8], tmem[UR24], idesc[UR25], UP4 ;  /* 0x00ff181c1a0075ea */ /* 0x0005e2000a000008 */
[----:B------:R-:W-:Y:S01]  /*32d0*/  UPLOP3.LUT UP4, UPT, UPT, UPT, UPT, 0x80, 0x8 ;  /* 0x000000000008789c */ /* 0x000fe20003f8f070 */
[----:B------:R-:W-:Y:S01]  /*32e0*/  UMOV UR39, 0x40004040 ;  /* 0x4000404000277882 */ /* 0x000fe20000000000 */
[----:B------:R-:W-:Y:S01]  /*32f0*/  UMOV UR37, 0x40004040 ;  /* 0x4000404000257882 */ /* 0x000fe20000000000 */
[----:B------:R2:W-:Y:S01]  /*3300*/  UTCHMMA gdesc[UR38], gdesc[UR40], tmem[UR8], tmem[UR22], idesc[UR23], UPT ;  /* 0x00ff1628260075ea */ /* 0x0005e2000b800008 */
[----:B------:R-:W-:Y:S01]  /*3310*/  UMOV UR35, 0x40004040 ;  /* 0x4000404000237882 */ /* 0x000fe20000000000 */
[----:B------:R-:W-:Y:S01]  /*3320*/  UMOV UR33, 0x40004040 ;  /* 0x4000404000217882 */ /* 0x000fe20000000000 */
[----:B------:R-:W-:Y:S01]  /*3330*/  UMOV UR31, 0x40004040 ;  /* 0x40004040001f7882 */ /* 0x000fe20000000000 */
[----:B------:R2:W-:Y:S01]  /*3340*/  UTCHMMA gdesc[UR34], gdesc[UR36], tmem[UR8], tmem[UR20], idesc[UR21], UPT ;  /* 0x00ff1424220075ea */ /* 0x0005e2000b800008 */
[----:B------:R2:W-:Y:S01]  /*3350*/  UTCHMMA gdesc[UR30], gdesc[UR32], tmem[UR8], tmem[UR18], idesc[UR19], UPT ;  /* 0x00ff12201e0075ea */ /* 0x0005e2000b800008 */
[----:B------:R2:W-:Y:S01]  /*3360*/  UTCBAR [UR6], URZ ;  /* 0x000000ff060073e9 */ /* 0x0005e200080000ff */
[----:B------:R-:W-:Y:S01]  /*3370*/  UMOV UR17, UR14 ;  /* 0x0000000e00117c82 */ /* 0x000fe20008000000 */
[----:B------:R-:W-:Y:S05]  /*3380*/  BRA.U UP0, `(.L_x_57) ;  /* 0xfffffffd00507547 */ /* 0x000fea000b83ffff */
.L_x_54:
[----:B------:R-:W-:Y:S01]  /*3390*/  UIADD3 UR15, UPT, UPT, UR15, 0x1, URZ ;  /* 0x000000010f0f7890 */ /* 0x000fe2000fffe0ff */
[C---:B------:R-:W-:Y:S01]  /*33a0*/  ISETP.NE.AND P0, PT, R10.reuse, 0x2, PT ;  /* 0x000000020a00780c */ /* 0x040fe20003f05270 */
[----:B------:R-:W-:Y:S02]  /*33b0*/  UIADD3 UR7, UPT, UPT, UR7, 0xa0, URZ ;  /* 0x000000a007077890 */ /* 0x000fe4000fffe0ff */
[----:B------:R-:W-:Y:S01]  /*33c0*/  UISETP.NE.AND UP0, UPT, UR15, 0x4, UPT ;  /* 0x000000040f00788c */ /* 0x000fe2000bf05270 */
[----:B-12---:R-:W-:Y:S02]  /*33d0*/  SEL R0, RZ, 0x1, P0 ;  /* 0x00000001ff007807 */ /* 0x006fe40000000000 */
[----:B------:R-:W-:Y:S01]  /*33e0*/  SEL R10, R10, RZ, P0 ;  /* 0x000000ff0a0a7207 */ /* 0x000fe20000000000 */
[----:B------:R-:W-:Y:S01]  /*33f0*/  USEL UR6, URZ, 0x1, UP0 ;  /* 0x00000001ff067887 */ /* 0x000fe20008000000 */
[----:B------:R-:W-:Y:S01]  /*3400*/  LOP3.LUT R9, R9, R0, RZ, 0x3c, !PT ;  /* 0x0000000009097212 */ /* 0x000fe200078e3cff */
[----:B------:R-:W-:Y:S01]  /*3410*/  USEL UR15, UR15, URZ, UP0 ;  /* 0x000000ff0f0f7287 */ /* 0x000fe20008000000 */
[----:B------:R1:W-:Y:S03]  /*3420*/  UTCBAR [UR7], URZ ;  /* 0x000000ff070073e9 */ /* 0x0003e600080000ff */
[----:B------:R-:W-:Y:S01]  /*3430*/  LOP3.LUT R11, R11, UR6, RZ, 0x3c, !PT ;  /* 0x000000060b0b7c12 */ /* 0x000fe2000f8e3cff */
[----:B------:R-:W-:Y:S07]  /*3440*/  @P1 BRA `(.L_x_58) ;  /* 0xfffffff800881947 */ /* 0x000fee000383ffff */
[----:B------:R-:W2:Y:S01]  /*3450*/  S2UR UR4, SR_CgaCtaId ;  /* 0x00000000000479c3 */ /* 0x000ea20000008800 */
[----:B------:R-:W-:Y:S01]  /*3460*/  ELECT P0, URZ, PT ;  /* 0x0000000000ff782f */ /* 0x000fe20003800000 */
[----:B------:R-:W-:Y:S01]  /*3470*/  IMAD.MOV.U32 R0, RZ, RZ, 0x1 ;  /* 0x00000001ff007424 */ /* 0x000fe200078e00ff */
[----:B------:R-:W-:Y:S01]  /*3480*/  UIADD3 UR5, UPT, UPT, UR5, 0xc0, URZ ;  /* 0x000000c005057890 */ /* 0x000fe2000fffe0ff */
[----:B------:R-:W-:Y:S01]  /*3490*/  SHF.L.U32 R2, R11, 0x1f, RZ ;  /* 0x0000001f0b027819 */ /* 0x000fe200000006ff */
[----:B------:R-:W-:-:S03]  /*34a0*/  UMOV UR6, 0x40 ;  /* 0x0000004000067882 */ /* 0x000fc60000000000 */
[----:B------:R-:W-:Y:S01]  /*34b0*/  UVIRTCOUNT.DEALLOC.SMPOOL 0x80 ;  /* 0x000000800000784c */ /* 0x000fe20000000000 */
[----:B--2---:R-:W-:Y:S02]  /*34c0*/  ULEA UR4, UR4, UR6, 0x18 ;  /* 0x0000000604047291 */ /* 0x004fe4000f8ec0ff */
[----:B------:R-:W-:-:S07]  /*34d0*/  ULEA UR6, UR15, UR5, 0x3 ;  /* 0x000000050f067291 */ /* 0x000fce000f8e18ff */
[----:B------:R2:W-:Y:S02]  /*34e0*/  @P0 STS.U8 [UR4+0x1c], R0 ;  /* 0x00001c00ff000988 */ /* 0x0005e40008000004 */
[----:B------:R-:W4:Y:S02]  /*34f0*/  SYNCS.PHASECHK.TRANS64.TRYWAIT P0, [UR6], R2 ;  /* 0x00000002ff0075a7 */ /* 0x000f240008001106 */
[----:B--2-4-:R-:W-:Y:S05]  /*3500*/  @!P0 BRA `(.L_x_59) ;  /* 0x00000048004c8947 */ /* 0x014fea0003800000 */
.L_x_148:
[----:B-1----:R-:W-:-:S04]  /*3510*/  UIADD3 UR7, UPT, UPT, UR15, 0x1, URZ ;  /* 0x000000010f077890 */ /* 0x002fc8000fffe0ff */
[----:B------:R-:W-:-:S04]  /*3520*/  UISETP.NE.AND UP0, UPT, UR7, 0x4, UPT ;  /* 0x000000040700788c */ /* 0x000fc8000bf05270 */
[----:B------:R-:W-:Y:S02]  /*3530*/  USEL UR8, URZ, 0x1, UP0 ;  /* 0x00000001ff087887 */ /* 0x000fe40008000000 */
[----:B------:R-:W-:-:S04]  /*3540*/  USEL UR7, UR7, URZ, UP0 ;  /* 0x000000ff07077287 */ /* 0x000fc80008000000 */
[----:B------:R-:W-:Y:S01]  /*3550*/  ULEA UR6, UR7, UR5, 0x3 ;  /* 0x0000000507067291 */ /* 0x000fe2000f8e18ff */
[----:B--2---:R-:W-:-:S04]  /*3560*/  LOP3.LUT R2, R11, UR8, RZ, 0x3c, !PT ;  /* 0x000000080b027c12 */ /* 0x004fc8000f8e3cff */
[----:B------:R-:W-:-:S04]  /*3570*/  SHF.L.U32 R3, R2, 0x1f, RZ ;  /* 0x0000001f02037819 */ /* 0x000fc800000006ff */
[----:B------:R-:W1:Y:S02]  /*3580*/  SYNCS.PHASECHK.TRANS64.TRYWAIT P0, [UR6], R3 ;  /* 0x00000003ff0075a7 */ /* 0x000e640008001106 */
[----:B-1----:R-:W-:Y:S05]  /*3590*/  @!P0 BRA `(.L_x_60) ;  /* 0x0000004800408947 */ /* 0x002fea0003800000 */
.L_x_150:
        /* <DEDUP_REMOVED lines=9> */
.L_x_152:
[----:B------:R-:W-:-:S04]  /*3630*/  UIADD3 UR7, UPT, UPT, UR7, 0x1, URZ ;  /* 0x0000000107077890 */ /* 0x000fc8000fffe0ff */
[----:B------:R-:W-:-:S04]  /*3640*/  UISETP.NE.AND UP0, UPT, UR7, 0x4, UPT ;  /* 0x000000040700788c */ /* 0x000fc8000bf05270 */
[----:B------:R-:W-:Y:S02]  /*3650*/  USEL UR6, URZ, 0x1, UP0 ;  /* 0x00000001ff067887 */ /* 0x000fe40008000000 */
[----:B------:R-:W-:-:S04]  /*3660*/  USEL UR7, UR7, URZ, UP0 ;  /* 0x000000ff07077287 */ /* 0x000fc80008000000 */
[----:B------:R-:W-:Y:S01]  /*3670*/  ULEA UR7, UR7, UR5, 0x3 ;  /* 0x0000000507077291 */ /* 0x000fe2000f8e18ff */
[----:B------:R-:W-:-:S04]  /*3680*/  LOP3.LUT R2, R2, UR6, RZ, 0x3c, !PT ;  /* 0x0000000602027c12 */ /* 0x000fc8000f8e3cff */
[----:B------:R-:W-:-:S04]  /*3690*/  SHF.L.U32 R2, R2, 0x1f, RZ ;  /* 0x0000001f02027819 */ /* 0x000fc800000006ff */
[----:B------:R-:W2:Y:S02]  /*36a0*/  SYNCS.PHASECHK.TRANS64.TRYWAIT P0, [UR7], R2 ;  /* 0x00000002ff0075a7 */ /* 0x000ea40008001107 */
[----:B--2---:R-:W-:Y:S05]  /*36b0*/  @!P0 BRA `(.L_x_62) ;  /* 0x0000004800288947 */ /* 0x004fea0003800000 */
.L_x_154:
[----:B------:R-:W-:Y:S01]  /*36c0*/  NOP ;  /* 0x0000000000007918 */ /* 0x000fe20000000000 */
[----:B-1----:R-:W1:Y:S01]  /*36d0*/  LDS R0, [UR4+0x14] ;  /* 0x00001404ff007984 */ /* 0x002e620008000800 */
[----:B------:R-:W-:Y:S01]  /*36e0*/  ULOP3.LUT UR6, UR16, 0xffff, URZ, 0xc0, !UPT ;  /* 0x0000ffff10067892 */ /* 0x000fe2000f8ec0ff */
[----:B------:R-:W-:Y:S01]  /*36f0*/  UMOV UR8, 0xffff ;  /* 0x0000ffff00087882 */ /* 0x000fe20000000000 */
[----:B------:R-:W-:Y:S02]  /*3700*/  UMOV UR5, 0x1 ;  /* 0x0000000100057882 */ /* 0x000fe40000000000 */
[----:B------:R-:W-:-:S04]  /*3710*/  USHF.R.U32.HI UR6, URZ, 0x5, UR6 ;  /* 0x00000005ff067899 */ /* 0x000fc80008011606 */
[----:B------:R-:W-:Y:S02]  /*3720*/  USHF.L.U32 UR8, UR8, UR6, URZ ;  /* 0x0000000608087299 */ /* 0x000fe400080006ff */
[----:B------:R-:W-:-:S04]  /*3730*/  USHF.L.U32 UR5, UR5, UR6, URZ ;  /* 0x0000000605057299 */ /* 0x000fc800080006ff */
[----:B-1----:R-:W-:-:S04]  /*3740*/  LOP3.LUT R0, R0, UR8, RZ, 0xc0, !PT ;  /* 0x0000000800007c12 */ /* 0x002fc8000f8ec0ff */
[----:B------:R-:W-:-:S13]  /*3750*/  ISETP.NE.AND P0, PT, R0, UR8, PT ;  /* 0x0000000800007c0c */ /* 0x000fda000bf05270 */
[----:B------:R-:W-:Y:S05]  /*3760*/  @P0 BRA `(.L_x_63) ;  /* 0x0000000000580947 */ /* 0x000fea0003800000 */
[----:B------:R-:W1:Y:S02]  /*3770*/  LDS R0, [UR4+0x18] ;  /* 0x00001804ff007984 */ /* 0x000e640008000800 */
[----:B-1----:R-:W-:-:S04]  /*3780*/  LOP3.LUT R0, R0, UR5, RZ, 0xc0, !PT ;  /* 0x0000000500007c12 */ /* 0x002fc8000f8ec0ff */
[----:B------:R-:W-:-:S13]  /*3790*/  ISETP.NE.AND P0, PT, R0, UR5, PT ;  /* 0x0000000500007c0c */ /* 0x000fda000bf05270 */
[----:B------:R-:W-:Y:S05]  /*37a0*/  @P0 BRA `(.L_x_64) ;  /* 0x00000000003c0947 */ /* 0x000fea0003800000 */
[----:B------:R-:W1:Y:S01]  /*37b0*/  S2R R2, SR_LANEID ;  /* 0x0000000000027919 */ /* 0x000e620000000000 */
[----:B------:R-:W-:Y:S01]  /*37c0*/  ULOP3.LUT UR8, URZ, UR8, URZ, 0x33, !UPT ;  /* 0x00000008ff087292 */ /* 0x000fe2000f8e33ff */
[----:B------:R-:W-:Y:S02]  /*37d0*/  VOTEU.ANY UR7, UPT, PT ;  /* 0x0000000000077886 */ /* 0x000fe400038e0100 */
[----:B------:R-:W-:-:S03]  /*37e0*/  UFLO.U32 UR7, UR7 ;  /* 0x00000007000772bd */ /* 0x000fc600080e0000 */
[----:B------:R-:W-:-:S04]  /*37f0*/  IMAD.U32 R0, RZ, RZ, UR8 ;  /* 0x00000008ff007e24 */ /* 0x000fc8000f8e00ff */
[----:B------:R2:W4:Y:S02]  /*3800*/  REDUX UR6, R0 ;  /* 0x00000000000673c4 */ /* 0x0005240000000000 */
[----:B------:R1:W-:Y:S02]  /*3810*/  UTCATOMSWS.AND URZ, UR8 ;  /* 0x0000000800ff79e3 */ /* 0x0003e40008000000 */
[----:B-1----:R-:W-:Y:S02]  /*3820*/  ISETP.EQ.U32.AND P0, PT, R2, UR7, PT ;  /* 0x0000000702007c0c */ /* 0x002fe4000bf02070 */
[----:B--2---:R-:W-:Y:S02]  /*3830*/  LOP3.LUT R0, RZ, UR5, RZ, 0x33, !PT ;  /* 0x00000005ff007c12 */ /* 0x004fe4000f8e33ff */
[----:B----4-:R-:W-:Y:S02]  /*3840*/  MOV R2, UR6 ;  /* 0x0000000600027c02 */ /* 0x010fe40008000f00 */
[----:B------:R-:W1:Y:S07]  /*3850*/  REDUX UR5, R0 ;  /* 0x00000000000573c4 */ /* 0x000e6e0000000000 */
[----:B------:R2:W-:Y:S01]  /*3860*/  @P0 ATOMS.AND RZ, [UR4+0x14], R2 ;  /* 0x00001402ffff098c */ /* 0x0005e2000a800004 */
[----:B-1----:R-:W-:-:S05]  /*3870*/  IMAD.U32 R0, RZ, RZ, UR5 ;  /* 0x00000005ff007e24 */ /* 0x002fca000f8e00ff */
[----:B------:R2:W-:Y:S01]  /*3880*/  @P0 ATOMS.AND RZ, [UR4+0x18], R0 ;  /* 0x00001800ffff098c */ /* 0x0005e2000a800004 */
[----:B------:R-:W-:Y:S05]  /*3890*/  BRA `(.L_x_65) ;  /* 0x0000000000147947 */ /* 0x000fea0003800000 */
.L_x_64:
[----:B------:R-:W-:Y:S02]  /*38a0*/  MOV R2, 0x38c0 ;  /* 0x000038c000027802 */ /* 0x000fe40000000f00 */
[----:B---3-5:R-:W-:Y:S05]  /*38b0*/  CALL.REL.NOINC `($__internal_0_$__cuda_sm10x_tcgen05_guardrail_trap_col_being_dealloced_not_returned_by_alloc) ;  /* 0x0000004c00107944 */ /* 0x028fea0003c00000 */
[----:B------:R-:W-:Y:S05]  /*38c0*/  BRA `(.L_x_65) ;  /* 0x0000000000087947 */ /* 0x000fea0003800000 */
.L_x_63:
[----:B------:R-:W-:Y:S02]  /*38d0*/  MOV R2, 0x38f0 ;  /* 0x000038f000027802 */ /* 0x000fe40000000f00 */
[----:B---3-5:R-:W-:Y:S05]  /*38e0*/  CALL.REL.NOINC `($__internal_2_$__cuda_sm10x_tcgen05_guardrail_trap_unallocated_columns_being_dealloced) ;  /* 0x0000004c001c7944 */ /* 0x028fea0003c00000 */
.L_x_65:
[----:B------:R-:W-:Y:S01]  /*38f0*/  NOP ;  /* 0x0000000000007918 */ /* 0x000fe20000000000 */
[----:B------:R-:W-:Y:S05]  /*3900*/  EXIT ;  /* 0x000000000000794d */ /* 0x000fea0003800000 */
.L_x_47:
[----:B------:R-:W-:-:S09]  /*3910*/  UISETP.NE.OR UP2, UPT, UR8, 0x3, !UP2 ;  /* 0x000000030800788c */ /* 0x000fd2000d745670 */
[----:B------:R-:W-:Y:S05]  /*3920*/  BRA.U UP2, `(.L_x_66) ;  /* 0x0000001102047547 */ /* 0x000fea000b800000 */
[----:B------:R-:W1:Y:S01]  /*3930*/  LDC R0, c[0x0][0xb30] ;  /* 0x0002cc00ff007b82 */ /* 0x000e620000000800 */
[----:B------:R-:W2:Y:S01]  /*3940*/  LDCU.64 UR8, c[0x0][0x888] ;  /* 0x00011100ff0877ac */ /* 0x000ea20008000a00 */
[----:B------:R-:W-:Y:S01]  /*3950*/  IMAD.MOV.U32 R30, RZ, RZ, 0x1 ;  /* 0x00000001ff1e7424 */ /* 0x000fe200078e00ff */
[----:B------:R-:W-:Y:S01]  /*3960*/  CS2R R28, SRZ ;  /* 0x00000000001c7805 */ /* 0x000fe2000001ff00 */
[----:B------:R-:W-:Y:S01]  /*3970*/  IMAD.MOV.U32 R25, RZ, RZ, 0x2000 ;  /* 0x00002000ff197424 */ /* 0x000fe200078e00ff */
[----:B------:R-:W4:Y:S03]  /*3980*/  LDCU.64 UR4, c[0x0][0x890] ;  /* 0x00011200ff0477ac */ /* 0x000f260008000a00 */
[----:B------:R-:W3:Y:S01]  /*3990*/  LDC R24, c[0x0][0x370] ;  /* 0x0000dc00ff187b82 */ /* 0x000ee20000000800 */
[----:B------:R-:W-:Y:S01]  /*39a0*/  UMOV UR7, 0x400 ;  /* 0x0000040000077882 */ /* 0x000fe20000000000 */
[----:B------:R-:W-:-:S02]  /*39b0*/  UPLOP3.LUT UP1, UPT, UPT, UPT, UPT, 0x40, 0x4 ;  /* 0x000000000004789c */ /* 0x000fc40003f2e870 */
[----:B------:R-:W-:-:S04]  /*39c0*/  ULEA UR7, UR37, UR7, 0x18 ;  /* 0x0000000725077291 */ /* 0x000fc8000f8ec0ff */
[----:B------:R-:W3:Y:S01]  /*39d0*/  LDC R3, c[0x0][0xb0c] ;  /* 0x0002c300ff037b82 */ /* 0x000ee20000000800 */
[----:B------:R-:W-:Y:S02]  /*39e0*/  UIADD3 UR13, UPT, UPT, UR7, 0x48, URZ ;  /* 0x00000048070d7890 */ /* 0x000fe4000fffe0ff */
[----:B--2---:R-:W-:Y:S02]  /*39f0*/  UISETP.NE.U32.AND UP2, UPT, UR8, URZ, UPT ;  /* 0x000000ff0800728c */ /* 0x004fe4000bf45070 */
[----:B------:R-:W-:Y:S02]  /*3a00*/  UIADD3 UR33, UPT, UPT, UR7, 0x30, URZ ;  /* 0x0000003007217890 */ /* 0x000fe4000fffe0ff */
[----:B----4-:R-:W-:Y:S01]  /*3a10*/  UISETP.NE.U32.AND UP3, UPT, UR4, URZ, UPT ;  /* 0x000000ff0400728c */ /* 0x010fe2000bf65070 */
[----:B------:R-:W2:Y:S01]  /*3a20*/  LDC R18, c[0x0][0xb20] ;  /* 0x0002c800ff127b82 */ /* 0x000ea20000000800 */
[----:B-1----:R-:W-:Y:S01]  /*3a30*/  ISETP.NE.AND P1, PT, R0, 0x1, PT ;  /* 0x000000010000780c */ /* 0x002fe20003f25270 */
[----:B------:R-:W-:-:S02]  /*3a40*/  UISETP.NE.AND.EX UP2, UPT, UR9, URZ, UPT, UP2 ;  /* 0x000000ff0900728c */ /* 0x000fc4000bf45320 */
[----:B------:R-:W-:Y:S02]  /*3a50*/  UIADD3 UR25, UPT, UPT, UR7, 0x38, URZ ;  /* 0x0000003807197890 */ /* 0x000fe4000fffe0ff */
[----:B------:R-:W-:Y:S02]  /*3a60*/  UIADD3 UR17, UPT, UPT, UR7, 0x40, URZ ;  /* 0x0000004007117890 */ /* 0x000fe4000fffe0ff */
[----:B-----5:R-:W1:Y:S01]  /*3a70*/  LDC.64 R32, c[0x0][0x348] ;  /* 0x0000d200ff207b82 */ /* 0x020e620000000a00 */
[----:B------:R-:W-:Y:S02]  /*3a80*/  UPRMT UR13, UR37, 0x654, UR13 ;  /* 0x00000654250d7896 */ /* 0x000fe4000800000d */
[----:B------:R-:W-:-:S05]  /*3a90*/  UISETP.NE.AND.EX UP3, UPT, UR5, URZ, UPT, UP3 ;  /* 0x000000ff0500728c */ /* 0x000fca000bf65330 */
[----:B------:R-:W4:Y:S08]  /*3aa0*/  LDC.64 R16, c[0x0][0xb10] ;  /* 0x0002c400ff107b82 */ /* 0x000f300000000a00 */
[----:B------:R-:W1:Y:S08]  /*3ab0*/  LDC.64 R6, c[0x0][0xb18] ;  /* 0x0002c600ff067b82 */ /* 0x000e700000000a00 */
[----:B------:R-:W1:Y:S08]  /*3ac0*/  LDC.64 R4, c[0x0][0xb28] ;  /* 0x0002ca00ff047b82 */ /* 0x000e700000000a00 */
[----:B--23--:R-:W1:Y:S02]  /*3ad0*/  LDC R19, c[0x0][0x374] ;  /* 0x0000dd00ff137b82 */ /* 0x00ce640000000800 */
.L_x_77:
[C---:B------:R-:W-:Y:S02]  /*3ae0*/  LEA R0, R29.reuse, UR7, 0x3 ;  /* 0x000000071d007c11 */ /* 0x040fe4000f8e18ff */
[----:B------:R-:W-:Y:S02]  /*3af0*/  SHF.L.U32 R2, R28, 0x1f, RZ ;  /* 0x0000001f1c027819 */ /* 0x000fe400000006ff */
[----:B------:R-:W-:Y:S02]  /*3b00*/  LEA R20, R29, UR7, 0x4 ;  /* 0x000000071d147c11 */ /* 0x000fe4000f8e20ff */
[----:B--2---:R-:W2:Y:S02]  /*3b10*/  SYNCS.PHASECHK.TRANS64.TRYWAIT P0, [R0+URZ+0x80], R2 ;  /* 0x00008002000075a7 */ /* 0x004ea400080011ff */
[----:B--2---:R-:W-:Y:S05]  /*3b20*/  @!P0 BRA `(.L_x_67) ;  /* 0x0000004400248947 */ /* 0x004fea0003800000 */
.L_x_155:
[----:B------:R-:W-:Y:S01]  /*3b30*/  ISETP.GE.AND P0, PT, R26, 0x1, PT ;  /* 0x000000011a00780c */ /* 0x000fe20003f06270 */
[----:B------:R-:W3:Y:S01]  /*3b40*/  LDS.128 R20, [R20+0x110] ;  /* 0x0001100014147984 */ /* 0x000ee20000000c00 */
[----:B--2---:R-:W-:Y:S01]  /*3b50*/  VIADD R0, R0, 0x90 ;  /* 0x0000009000007836 */ /* 0x004fe20000000000 */
[----:B------:R-:W-:Y:S01]  /*3b60*/  @!PT LDS RZ, [RZ] ;  /* 0x00000000fffff984 */ /* 0x000fe20000000800 */
[----:B------:R-:W-:Y:S01]  /*3b70*/  @!PT LDS RZ, [RZ] ;  /* 0x00000000fffff984 */ /* 0x000fe20000000800 */
[----:B------:R-:W-:Y:S01]  /*3b80*/  @!PT LDS RZ, [RZ] ;  /* 0x00000000fffff984 */ /* 0x000fe20000000800 */
[----:B------:R-:W-:Y:S01]  /*3b90*/  @!PT LDS RZ, [RZ] ;  /* 0x00000000fffff984 */ /* 0x000fe20000000800 */
[----:B------:R2:W-:Y:S06]  /*3ba0*/  MEMBAR.ALL.CTA ;  /* 0x0000000000007992 */ /* 0x0005ec0000008000 */
[----:B--2---:R-:W2:Y:S01]  /*3bb0*/  FENCE.VIEW.ASYNC.S ;  /* 0x00000000000073c6 */ /* 0x004ea20000000000 */
[----:B------:R-:W-:Y:S04]  /*3bc0*/  PRMT R0, RZ, 0x654, R0 ;  /* 0x00000654ff007816 */ /* 0x000fe80000000000 */
[----:B--2---:R2:W-:Y:S01]  /*3bd0*/  SYNCS.ARRIVE.TRANS64.RED.A1T0 RZ, [R0+URZ], RZ ;  /* 0x000000ff00ff79a7 */ /* 0x0045e200081004ff */
[----:B---3--:R-:W-:Y:S11]  /*3be0*/  LOP3.LUT P3, RZ, R22, 0x1, RZ, 0xc0, !PT ;  /* 0x0000000116ff7812 */ /* 0x008ff6000786c0ff */
[----:B------:R-:W-:Y:S02]  /*3bf0*/  @!UPT UIADD3 URZ, UPT, UPT, URZ, URZ, URZ ;  /* 0x000000fffffff290 */ /* 0x000fe4000fffe0ff */
[----:B------:R-:W-:Y:S02]  /*3c00*/  @P3 MOV R11, R20 ;  /* 0x00000014000b3202 */ /* 0x000fe40000000f00 */
[----:B------:R-:W-:Y:S01]  /*3c10*/  @P3 LOP3.LUT R10, R21, 0xffff, RZ, 0xc0, !PT ;  /* 0x0000ffff150a3812 */ /* 0x000fe200078ec0ff */
[----:B--2---:R-:W-:Y:S06]  /*3c20*/  @!P0 BRA `(.L_x_68) ;  /* 0x0000000000a48947 */ /* 0x004fec0003800000 */
[-C--:B-1----:R-:W-:Y:S01]  /*3c30*/  IMAD.HI.U32 R0, R19, R7.reuse, RZ ;  /* 0x0000000713007227 */ /* 0x082fe200078e00ff */
[----:B------:R-:W-:Y:S02]  /*3c40*/  ISETP.NE.AND P0, PT, R6, 0x1, PT ;  /* 0x000000010600780c */ /* 0x000fe40003f05270 */
[----:B------:R-:W-:Y:S01]  /*3c50*/  ISETP.NE.AND P2, PT, R26, 0x1, PT ;  /* 0x000000011a00780c */ /* 0x000fe20003f45270 */
[----:B----4-:R-:W-:Y:S01]  /*3c60*/  IMAD.HI.U32 R9, R24, R16, RZ ;  /* 0x0000001018097227 */ /* 0x010fe200078e00ff */
[----:B------:R-:W-:Y:S02]  /*3c70*/  SHF.R.U32.HI R0, RZ, R18, R0 ;  /* 0x00000012ff007219 */ /* 0x000fe40000011600 */
[----:B------:R-:W-:Y:S01]  /*3c80*/  ISETP.NE.AND P4, PT, R3, 0x1, PT ;  /* 0x000000010300780c */ /* 0x000fe20003f85270 */
[----:B------:R-:W-:Y:S01]  /*3c90*/  IMAD.HI.U32 R13, R10, R7, RZ ;  /* 0x000000070a0d7227 */ /* 0x000fe200078e00ff */
[----:B------:R-:W-:Y:S02]  /*3ca0*/  SHF.R.U32.HI R9, RZ, R17, R9 ;  /* 0x00000011ff097219 */ /* 0x000fe40000011609 */
[----:B------:R-:W-:Y:S01]  /*3cb0*/  SEL R0, R19, R0, !P0 ;  /* 0x0000000013007207 */ /* 0x000fe20004000000 */
[----:B------:R-:W-:Y:S01]  /*3cc0*/  IMAD.HI.U32 R12, R11, R16, RZ ;  /* 0x000000100b0c7227 */ /* 0x000fe200078e00ff */
[----:B------:R-:W-:Y:S03]  /*3cd0*/  SEL R9, R24, R9, !P4 ;  /* 0x0000000918097207 */ /* 0x000fe60006000000 */
[-C--:B------:R-:W-:Y:S01]  /*3ce0*/  IMAD.HI.U32 R8, R0, R4.reuse, RZ ;  /* 0x0000000400087227 */ /* 0x080fe200078e00ff */
[----:B------:R-:W-:Y:S03]  /*3cf0*/  SHF.R.U32.HI R12, RZ, R17, R12 ;  /* 0x00000011ff0c7219 */ /* 0x000fe6000001160c */
[----:B------:R-:W-:Y:S01]  /*3d00*/  IMAD.HI.U32 R2, R9, R4, RZ ;  /* 0x0000000409027227 */ /* 0x000fe200078e00ff */
[-C--:B------:R-:W-:Y:S02]  /*3d10*/  @P2 SHF.R.U32.HI R0, RZ, R5.reuse, R8 ;  /* 0x00000005ff002219 */ /* 0x080fe40000011608 */
[----:B------:R-:W-:Y:S02]  /*3d20*/  SHF.R.U32.HI R8, RZ, R18, R13 ;  /* 0x00000012ff087219 */ /* 0x000fe4000001160d */
[----:B------:R-:W-:Y:S01]  /*3d30*/  @P2 SHF.R.U32.HI R9, RZ, R5, R2 ;  /* 0x00000005ff092219 */ /* 0x000fe20000011602 */
[----:B------:R-:W-:Y:S01]  /*3d40*/  IMAD R0, R26, R0, RZ ;  /* 0x000000001a007224 */ /* 0x000fe200078e02ff */
[----:B------:R-:W-:Y:S02]  /*3d50*/  SEL R8, R10, R8, !P0 ;  /* 0x000000080a087207 */ /* 0x000fe40004000000 */
[----:B------:R-:W-:Y:S01]  /*3d60*/  SEL R2, R11, R12, !P4 ;  /* 0x0000000c0b027207 */ /* 0x000fe20006000000 */
[----:B------:R-:W-:Y:S01]  /*3d70*/  IMAD R12, R26, R9, RZ ;  /* 0x000000091a0c7224 */ /* 0x000fe200078e02ff */
[C---:B------:R-:W-:Y:S01]  /*3d80*/  ISETP.GE.AND P0, PT, R8.reuse, R0, PT ;  /* 0x000000000800720c */ /* 0x040fe20003f06270 */
[----:B------:R-:W-:Y:S03]  /*3d90*/  IMAD.HI.U32 R0, R8, R4, RZ ;  /* 0x0000000408007227 */ /* 0x000fe600078e00ff */
[----:B------:R-:W-:Y:S02]  /*3da0*/  ISETP.GE.OR P0, PT, R2, R12, P0 ;  /* 0x0000000c0200720c */ /* 0x000fe40000706670 */
[-C--:B------:R-:W-:Y:S04]  /*3db0*/  SHF.R.U32.HI R0, RZ, R5.reuse, R0 ;  /* 0x00000005ff007219 */ /* 0x080fe80000011600 */
[----:B------:R-:W-:Y:S05]  /*3dc0*/  SEL R13, R8, R0, !P2 ;  /* 0x00000000080d7207 */ /* 0x000fea0005000000 */
[----:B------:R-:W-:Y:S02]  /*3dd0*/  IMAD.MOV R12, RZ, RZ, -R13 ;  /* 0x000000ffff0c7224 */ /* 0x000fe400078e0a0d */
[----:B------:R-:W-:Y:S04]  /*3de0*/  @!P0 IMAD.HI.U32 R0, R2, R4, RZ ;  /* 0x0000000402008227 */ /* 0x000fe800078e00ff */
[----:B------:R-:W-:Y:S01]  /*3df0*/  IMAD R12, R26, R12, R8 ;  /* 0x0000000c1a0c7224 */ /* 0x000fe200078e0208 */
[----:B------:R-:W-:Y:S04]  /*3e00*/  @!P0 SHF.R.U32.HI R0, RZ, R5, R0 ;  /* 0x00000005ff008219 */ /* 0x000fe80000011600 */
[----:B------:R-:W-:Y:S04]  /*3e10*/  @!P0 SEL R0, R2, R0, !P2 ;  /* 0x0000000002008207 */ /* 0x000fe80005000000 */
[----:B------:R-:W-:Y:S01]  /*3e20*/  @!P0 IADD3 R13, PT, PT, R13, -R0, RZ ;  /* 0x800000000d0d8210 */ /* 0x000fe20007ffe0ff */
[----:B------:R-:W-:Y:S01]  /*3e30*/  @!P0 IMAD R0, R9, R12, R0 ;  /* 0x0000000c09008224 */ /* 0x000fe200078e0200 */
[----:B------:R-:W-:Y:S01]  /*3e40*/  IADD3 R9, PT, PT, -R8, RZ, RZ ;  /* 0x000000ff08097210 */ /* 0x000fe20007ffe1ff */
[--C-:B------:R-:W-:Y:S02]  /*3e50*/  IMAD.MOV R12, RZ, RZ, -R2.reuse ;  /* 0x000000ffff0c7224 */ /* 0x100fe400078e0a02 */
[----:B------:R-:W-:Y:S02]  /*3e60*/  @!P0 IMAD R8, R13, R26, R2 ;  /* 0x0000001a0d088224 */ /* 0x000fe400078e0202 */
[----:B------:R-:W-:Y:S02]  /*3e70*/  @!P0 IMAD.MOV.U32 R2, RZ, RZ, R0 ;  /* 0x000000ffff028224 */ /* 0x000fe400078e0000 */
[----:B------:R-:W-:Y:S02]  /*3e80*/  IMAD R11, R3, R12, R11 ;  /* 0x0000000c030b7224 */ /* 0x000fe400078e020b */
[----:B------:R-:W-:Y:S02]  /*3e90*/  IMAD R10, R6, R9, R10 ;  /* 0x00000009060a7224 */ /* 0x000fe400078e020a */
[----:B------:R-:W-:Y:S02]  /*3ea0*/  IMAD R11, R2, R3, R11 ;  /* 0x00000003020b7224 */ /* 0x000fe400078e020b */
[----:B------:R-:W-:Y:S02]  /*3eb0*/  IMAD R10, R8, R6, R10 ;  /* 0x00000006080a7224 */ /* 0x000fe400078e020a */
.L_x_68:
[----:B------:R-:W-:Y:S05]  /*3ec0*/  BRA.U UP1, `(.L_x_69) ;  /* 0x0000000101107547 */ /* 0x000fea000b800000 */
[----:B------:R-:W-:Y:S04]  /*3ed0*/  MOV R2, UR6 ;  /* 0x0000000600027c02 */ /* 0x000fe80008000f00 */
[----:B------:R-:W-:Y:S04]  /*3ee0*/  SHF.L.U32 R2, R2, 0x1f, RZ ;  /* 0x0000001f02027819 */ /* 0x000fe800000006ff */
[----:B------:R-:W2:Y:S02]  /*3ef0*/  SYNCS.PHASECHK.TRANS64.TRYWAIT P0, [UR7+0x78], R2 ;  /* 0x00007802ff0075a7 */ /* 0x000ea40008001107 */
[----:B--2---:R-:W-:Y:S05]  /*3f00*/  @!P0 BRA `(.L_x_70) ;  /* 0x0000004000408947 */ /* 0x004fea0003800000 */
.L_x_69:
[----:B------:R-:W-:Y:S02]  /*3f10*/  R2UR UR35, R15 ;  /* 0x000000000f2372ca */ /* 0x000fe400000e0000 */
[----:B------:R-:W-:Y:S02]  /*3f20*/  R2UR UR34, R14 ;  /* 0x000000000e2272ca */ /* 0x000fe400000e0000 */
[----:B------:R-:W-:Y:S02]  /*3f30*/  ISETP.NE.U32.AND P2, PT, RZ, UR4, PT ;  /* 0x00000004ff007c0c */ /* 0x000fe4000bf45070 */
[----:B------:R-:W-:Y:S02]  /*3f40*/  SHF.L.U32 R14, R30, 0x1f, RZ ;  /* 0x0000001f1e0e7819 */ /* 0x000fe400000006ff */
[----:B------:R-:W-:Y:S05]  /*3f50*/  ISETP.NE.AND.EX P2, PT, RZ, UR5, PT, P2 ;  /* 0x00000005ff007c0c */ /* 0x000fea000bf45320 */
[----:B------:R-:W-:Y:S02]  /*3f60*/  USHF.L.U32 UR35, UR35, 0x6, URZ ;  /* 0x0000000623237899 */ /* 0x000fe400080006ff */
[----:B------:R-:W-:Y:S01]  /*3f70*/  USHF.L.U32 UR34, UR34, 0x7, URZ ;  /* 0x0000000722227899 */ /* 0x000fe200080006ff */
[----:B------:R-:W-:Y:S11]  /*3f80*/  BRA.U !UP3, `(.L_x_71) ;  /* 0x000000010b347547 */ /* 0x000ff6000b800000 */
[----:B------:R-:W-:Y:S01]  /*3f90*/  UPLOP3.LUT UP0, UPT, UPT, UPT, UP2, 0x80, 0x8 ;  /* 0x000000000008789c */ /* 0x000fe20003f0f020 */
[----:B--2---:R-:W-:Y:S02]  /*3fa0*/  HFMA2 R0, -RZ, RZ, 0, 5.9604644775390625e-08 ;  /* 0x00000001ff007431 */ /* 0x004fe400000001ff */
[----:B------:R-:W-:Y:S03]  /*3fb0*/  IMAD.MOV.U32 R64, RZ, RZ, 0x1 ;  /* 0x00000001ff407424 */ /* 0x000fe600078e00ff */
[----:B------:R-:W-:Y:S05]  /*3fc0*/  PLOP3.LUT P0, PT, PT, PT, UP0, 0x80, 0x8 ;  /* 0x000000000008781c */ /* 0x000fea0003f0f008 */
[----:B------:R-:W2:Y:S01]  /*3fd0*/  @UP0 LDCU.64 UR10, c[0x0][0x888] ;  /* 0x00011100ff0a07ac */ /* 0x000ea20008000a00 */
[----:B------:R-:W-:Y:S07]  /*3fe0*/  @UP0 UIMAD UR8, UR36, UR4, URZ ;  /* 0x00000004240802a4 */ /* 0x000fee000f8e02ff */
[----:B------:R-:W-:Y:S01]  /*3ff0*/  @!P0 PRMT R64, R0, 0x7610, R64 ;  /* 0x0000761000408816 */ /* 0x000fe20000000040 */
[----:B--2---:R-:W-:Y:S03]  /*4000*/  @UP0 UIMAD.WIDE UR10, UR8, 0x4, UR10 ;  /* 0x00000004080a08a5 */ /* 0x004fe6000f8e020a */
[----:B------:R-:W2:Y:S03]  /*4010*/  @!UP0 LDCU UR8, c[0x0][0x880] ;  /* 0x00011000ff0887ac */ /* 0x000ea60008000800 */
[----:B------:R-:W-:Y:S01]  /*4020*/  IMAD.U32 R8, RZ, RZ, UR10 ;  /* 0x0000000aff087e24 */ /* 0x000fe2000f8e00ff */
[----:B------:R-:W-:Y:S05]  /*4030*/  MOV R9, UR11 ;  /* 0x0000000b00097c02 */ /* 0x000fea0008000f00 */
[----:B------:R3:W5:Y:S02]  /*4040*/  @P0 LDG.E R35, desc[UR46][R8.64] ;  /* 0x0000002e08230981 */ /* 0x000764000c1e1900 */
[----:B--23--:R-:W-:Y:S07]  /*4050*/  @!P0 IMAD.U32 R35, RZ, RZ, UR8 ;  /* 0x00000008ff238e24 */ /* 0x00cfee000f8e00ff */
.L_x_71:
[----:B-----5:R-:W-:Y:S01]  /*4060*/  @!P2 FSETP.EQ.AND P0, PT, R35, RZ, PT ;  /* 0x000000ff2300a20b */ /* 0x020fe20003f02000 */
[----:B------:R-:W-:Y:S01]  /*4070*/  @!UPT UIADD3 URZ, UPT, UPT, URZ, URZ, URZ ;  /* 0x000000fffffff290 */ /* 0x000fe2000fffe0ff */
[----:B------:R-:W-:Y:S11]  /*4080*/  @!P2 BRA `(.L_x_72) ;  /* 0x000000000014a947 */ /* 0x000ff60003800000 */
[----:B------:R-:W-:Y:S02]  /*4090*/  LOP3.LUT P2, RZ, R64, 0xff, RZ, 0xc0, !PT ;  /* 0x000000ff40ff7812 */ /* 0x000fe4000784c0ff */
[----:B------:R-:W-:Y:S04]  /*40a0*/  PLOP3.LUT P0, PT, PT, PT, UP0, 0x80, 0x8 ;  /* 0x000000000008781c */ /* 0x000fe80003f0f008 */
[----:B------:R-:W-:Y:S07]  /*40b0*/  PLOP3.LUT P0, PT, P0, PT, PT, 0x8, 0x80 ;  /* 0x000000000080781c */ /* 0x000fee000070e170 */
[----:B------:R-:W-:Y:S11]  /*40c0*/  @P2 FSETP.EQ.AND P0, PT, R35, RZ, PT ;  /* 0x000000ff2300220b */ /* 0x000ff60003f02000 */
[----:B------:R-:W-:Y:S02]  /*40d0*/  @!UPT UIADD3 URZ, UPT, UPT, URZ, URZ, URZ ;  /* 0x000000fffffff290 */ /* 0x000fe4000fffe0ff */
.L_x_72:
[----:B------:R-:W3:Y:S01]  /*40e0*/  SYNCS.PHASECHK.TRANS64.TRYWAIT P2, [UR7+0x50], R14 ;  /* 0x0000500eff0075a7 */ /* 0x000ee20008041107 */
[----:B------:R-:W-:Y:S04]  /*40f0*/  ELECT P4, URZ, PT ;  /* 0x0000000000ff782f */ /* 0x000fe80003880000 */
[----:B------:R-:W-:Y:S11]  /*4100*/  PLOP3.LUT P4, PT, P0, P4, PT, 0xf2, 0x2f ;  /* 0x00000000002f781c */ /* 0x000ff60000789e72 */
[----:B------:R-:W-:Y:S02]  /*4110*/  @!UPT UIADD3 URZ, UPT, UPT, URZ, URZ, URZ ;  /* 0x000000fffffff290 */ /* 0x000fe4000fffe0ff */
[----:B-1----:R-:W-:Y:S05]  /*4120*/  @!P4 IADD3 R8, P0, PT, R32, 0x580, RZ ;  /* 0x000005802008c810 */ /* 0x002fea0007f1e0ff */
[----:B--2---:R-:W-:Y:S01]  /*4130*/  @!P4 IMAD.X R2, RZ, RZ, R33, P0 ;  /* 0x000000ffff02c224 */ /* 0x004fe200000e0621 */
[----:B---3--:R-:W-:Y:S07]  /*4140*/  @!P2 BRA `(.L_x_73) ;  /* 0x0000003c00c8a947 */ /* 0x008fee0003800000 */
.L_x_158:
[----:B------:R-:W-:Y:S01]  /*4150*/  @!P4 R2UR UR8, R2 ;  /* 0x000000000208c2ca */ /* 0x000fe200000e0000 */
[----:B------:R-:W-:Y:S01]  /*4160*/  VOTEU.ALL UP1, P4 ;  /* 0x0000000000ff7886 */ /* 0x000fe20002020000 */
[----:B------:R-:W-:Y:S01]  /*4170*/  @!P4 R2UR UR9, R8 ;  /* 0x000000000809c2ca */ /* 0x000fe200000e0000 */
[----:B-1----:R-:W-:Y:S01]  /*4180*/  @!P4 IMAD.MOV.U32 R0, RZ, RZ, 0x2000 ;  /* 0x00002000ff00c424 */ /* 0x002fe200078e00ff */
[----:B------:R-:W-:Y:S01]  /*4190*/  UMOV UR10, 0x0 ;  /* 0x00000000000a7882 */ /* 0x000fe20000000000 */
[----:B------:R-:W-:Y:S01]  /*41a0*/  UMOV UR11, 0x10000000 ;  /* 0x10000000000b7882 */ /* 0x000fe20000000000 */
[----:B------:R-:W-:Y:S01]  /*41b0*/  @!UP1 UIADD3 UR32, UPT, UPT, UR7, 0x400, URZ ;  /* 0x0000040007209890 */ /* 0x000fe2000fffe0ff */
[----:B------:R-:W-:Y:S06]  /*41c0*/  VOTEU.ALL UP1, P4 ;  /* 0x0000000000ff7886 */ /* 0x000fec0002020000 */
[----:B------:R-:W-:Y:S01]  /*41d0*/  IMAD.U32 R9, RZ, RZ, UR8 ;  /* 0x00000008ff097e24 */ /* 0x000fe2000f8e00ff */
[----:B------:R-:W-:Y:S01]  /*41e0*/  UPRMT UR8, UR37, 0x654, UR33 ;  /* 0x0000065425087896 */ /* 0x000fe20008000021 */
[----:B------:R-:W-:Y:S03]  /*41f0*/  IMAD.U32 R8, RZ, RZ, UR9 ;  /* 0x00000009ff087e24 */ /* 0x000fe6000f8e00ff */
[----:B------:R-:W-:Y:S02]  /*4200*/  @!P4 R2UR UR15, R9 ;  /* 0x00000000090fc2ca */ /* 0x000fe400000e0000 */
[----:B------:R-:W-:Y:S02]  /*4210*/  @!P4 R2UR UR14, R8 ;  /* 0x00000000080ec2ca */ /* 0x000fe400000e0000 */
[----:B------:R-:W-:Y:S05]  /*4220*/  @!P4 IADD3 R8, P0, PT, R32, 0x580, RZ ;  /* 0x000005802008c810 */ /* 0x000fea0007f1e0ff */
[----:B------:R-:W-:Y:S06]  /*4230*/  @!P4 IMAD.X R2, RZ, RZ, R33, P0 ;  /* 0x000000ffff02c224 */ /* 0x000fec00000e0621 */
[----:B------:R1:W-:Y:S01]  /*4240*/  @!UP1 UTMALDG.3D [UR32], [UR14], desc[UR10] ;  /* 0x00000a200e0095b4 */ /* 0x0003e20008011000 */
[----:B------:R1:W-:Y:S01]  /*4250*/  @!P4 SYNCS.ARRIVE.TRANS64.RED.A0TR RZ, [UR7+0x30], R0 ;  /* 0x00003000ffffc9a7 */ /* 0x0003e20008300407 */
[----:B------:R-:W-:Y:S01]  /*4260*/  SYNCS.ARRIVE.TRANS64.RED.A1T0 RZ, [UR8], RZ ;  /* 0x000000ffffff79a7 */ /* 0x000fe20008100408 */
[----:B------:R-:W2:Y:S02]  /*4270*/  SYNCS.PHASECHK.TRANS64.TRYWAIT P2, [UR7+0x58], R14 ;  /* 0x0000580eff0075a7 */ /* 0x000ea40008041107 */
[----:B-12---:R-:W-:Y:S05]  /*4280*/  @!P2 BRA `(.L_x_74) ;  /* 0x0000003c0090a947 */ /* 0x006fea0003800000 */
.L_x_160:
[----:B------:R-:W-:Y:S01]  /*4290*/  @!P4 R2UR UR8, R2 ;  /* 0x000000000208c2ca */ /* 0x000fe200000e0000 */
[----:B------:R-:W-:Y:S01]  /*42a0*/  VOTEU.ALL UP1, P4 ;  /* 0x0000000000ff7886 */ /* 0x000fe20002020000 */
[----:B------:R-:W-:Y:S01]  /*42b0*/  @!P4 R2UR UR9, R8 ;  /* 0x000000000809c2ca */ /* 0x000fe200000e0000 */
[----:B-1----:R-:W-:Y:S01]  /*42c0*/  @!P4 IMAD.MOV.U32 R0, RZ, RZ, 0x2000 ;  /* 0x00002000ff00c424 */ /* 0x002fe200078e00ff */
[----:B------:R-:W-:Y:S01]  /*42d0*/  UMOV UR10, 0x0 ;  /* 0x00000000000a7882 */ /* 0x000fe20000000000 */
[----:B------:R-:W-:Y:S01]  /*42e0*/  UMOV UR11, 0x10000000 ;  /* 0x10000000000b7882 */ /* 0x000fe20000000000 */
[----:B------:R-:W-:Y:S02]  /*42f0*/  @!UP1 UIADD3 UR26, UPT, UPT, UR34, 0x20, URZ ;  /* 0x00000020221a9890 */ /* 0x000fe4000fffe0ff */
[----:B------:R-:W-:Y:S01]  /*4300*/  @!UP1 UIADD3 UR24, UPT, UPT, UR7, 0x2400, URZ ;  /* 0x0000240007189890 */ /* 0x000fe2000fffe0ff */
[----:B------:R-:W-:Y:S01]  /*4310*/  VOTEU.ALL UP1, P4 ;  /* 0x0000000000ff7886 */ /* 0x000fe20002020000 */
[----:B------:R-:W-:Y:S01]  /*4320*/  UMOV UR27, UR35 ;  /* 0x00000023001b7c82 */ /* 0x000fe20008000000 */
[----:B------:R-:W-:Y:S02]  /*4330*/  UMOV UR28, UR36 ;  /* 0x00000024001c7c82 */ /* 0x000fe40008000000 */
        /* <DEDUP_REMOVED lines=12> */
.L_x_162:
[----:B------:R-:W2:Y:S01]  /*4400*/  LDC.64 R12, c[0x0][0xb18] ;  /* 0x0002c600ff0c7b82 */ /* 0x000ea20000000a00 */
[----:B------:R-:W-:Y:S01]  /*4410*/  @!P4 R2UR UR8, R2 ;  /* 0x000000000208c2ca */ /* 0x000fe200000e0000 */
[----:B------:R-:W-:Y:S01]  /*4420*/  VOTEU.ALL UP1, P4 ;  /* 0x0000000000ff7886 */ /* 0x000fe20002020000 */
[----:B------:R-:W-:Y:S01]  /*4430*/  @!P4 R2UR UR9, R8 ;  /* 0x000000000809c2ca */ /* 0x000fe200000e0000 */
[----:B-1----:R-:W-:Y:S01]  /*4440*/  @!P4 IMAD.MOV.U32 R0, RZ, RZ, 0x2000 ;  /* 0x00002000ff00c424 */ /* 0x002fe200078e00ff */
[----:B------:R-:W-:Y:S03]  /*4450*/  UMOV UR10, 0x0 ;  /* 0x00000000000a7882 */ /* 0x000fe60000000000 */
[----:B------:R-:W1:Y:S01]  /*4460*/  @!P1 LDC R2, c[0x0][0xb0c] ;  /* 0x0002c300ff029b82 */ /* 0x000e620000000800 */
[----:B------:R-:W-:Y:S01]  /*4470*/  @!UP1 UIADD3 UR18, UPT, UPT, UR34, 0x40, URZ ;  /* 0x0000004022129890 */ /* 0x000fe2000fffe0ff */
[----:B------:R-:W-:Y:S01]  /*4480*/  @P3 SHF.R.U32.HI R27, RZ, 0x10, R21 ;  /* 0x00000010ff1b3819 */ /* 0x000fe20000011615 */
[----:B------:R-:W-:Y:S01]  /*4490*/  @!UP1 UIADD3 UR16, UPT, UPT, UR7, 0x4400, URZ ;  /* 0x0000440007109890 */ /* 0x000fe2000fffe0ff */
[----:B------:R-:W-:Y:S01]  /*44a0*/  VIADD R29, R29, 0x1 ;  /* 0x000000011d1d7836 */ /* 0x000fe20000000000 */
[----:B------:R-:W-:Y:S01]  /*44b0*/  VOTEU.ALL UP1, P4 ;  /* 0x0000000000ff7886 */ /* 0x000fe20002020000 */
[----:B------:R-:W-:Y:S01]  /*44c0*/  UMOV UR11, 0x10000000 ;  /* 0x10000000000b7882 */ /* 0x000fe20000000000 */
[----:B------:R-:W-:Y:S01]  /*44d0*/  UMOV UR19, UR35 ;  /* 0x0000002300137c82 */ /* 0x000fe20008000000 */
[----:B------:R-:W-:Y:S01]  /*44e0*/  IMAD.U32 R9, RZ, RZ, UR8 ;  /* 0x00000008ff097e24 */ /* 0x000fe2000f8e00ff */
[----:B------:R-:W-:Y:S01]  /*44f0*/  UMOV UR20, UR36 ;  /* 0x0000002400147c82 */ /* 0x000fe20008000000 */
[----:B------:R-:W-:Y:S01]  /*4500*/  IMAD.U32 R8, RZ, RZ, UR9 ;  /* 0x00000009ff087e24 */ /* 0x000fe2000f8e00ff */
[----:B------:R-:W-:Y:S02]  /*4510*/  UPRMT UR8, UR37, 0x654, UR17 ;  /* 0x0000065425087896 */ /* 0x000fe40008000011 */
[----:B------:R-:W-:Y:S02]  /*4520*/  @!P4 R2UR UR15, R9 ;  /* 0x00000000090fc2ca */ /* 0x000fe400000e0000 */
[----:B------:R-:W-:Y:S02]  /*4530*/  @!P4 R2UR UR14, R8 ;  /* 0x00000000080ec2ca */ /* 0x000fe400000e0000 */
[----:B------:R-:W3:Y:S11]  /*4540*/  LDC.64 R8, c[0x0][0xb10] ;  /* 0x0002c400ff087b82 */ /* 0x000ef60000000a00 */
[----:B------:R1:W-:Y:S01]  /*4550*/  @!UP1 UTMALDG.3D [UR16], [UR14], desc[UR10] ;  /* 0x00000a100e0095b4 */ /* 0x0003e20008011000 */
[----:B------:R5:W-:Y:S01]  /*4560*/  @!P4 SYNCS.ARRIVE.TRANS64.RED.A0TR RZ, [UR7+0x40], R0 ;  /* 0x00004000ffffc9a7 */ /* 0x000be20008300407 */
[C---:B---3--:R-:W-:Y:S01]  /*4570*/  @!P1 IMAD.HI.U32 R8, R11.reuse, R8, RZ ;  /* 0x000000080b089227 */ /* 0x048fe200078e00ff */
[----:B--2---:R-:W-:Y:S02]  /*4580*/  @!P1 ISETP.NE.AND P0, PT, R12, 0x1, PT ;  /* 0x000000010c00980c */ /* 0x004fe40003f05270 */
[----:B-1----:R-:W-:Y:S01]  /*4590*/  @!P1 ISETP.NE.AND P2, PT, R2, 0x1, PT ;  /* 0x000000010200980c */ /* 0x002fe20003f45270 */
[----:B------:R-:W-:Y:S01]  /*45a0*/  SYNCS.ARRIVE.TRANS64.RED.A1T0 RZ, [UR8], RZ ;  /* 0x000000ffffff79a7 */ /* 0x000fe20008100408 */
[C---:B------:R-:W-:Y:S01]  /*45b0*/  @!P1 IMAD.HI.U32 R13, R10.reuse, R13, RZ ;  /* 0x0000000d0a0d9227 */ /* 0x040fe200078e00ff */
[----:B------:R-:W-:Y:S04]  /*45c0*/  @!P1 SHF.R.U32.HI R8, RZ, R9, R8 ;  /* 0x00000009ff089219 */ /* 0x000fe80000011608 */
[----:B------:R-:W-:Y:S01]  /*45d0*/  @!P1 SEL R8, R11, R8, !P2 ;  /* 0x000000080b089207 */ /* 0x000fe20005000000 */
[----:B------:R-:W1:Y:S01]  /*45e0*/  SYNCS.PHASECHK.TRANS64.TRYWAIT P5, [UR7+0x68], R14 ;  /* 0x0000680eff0075a7 */ /* 0x000e6200080a1107 */
[----:B-----5:R-:W2:Y:S02]  /*45f0*/  @!P1 LDC R0, c[0x0][0xb20] ;  /* 0x0002c800ff009b82 */ /* 0x020ea40000000800 */
[----:B--2---:R-:W-:Y:S04]  /*4600*/  @!P1 SHF.R.U32.HI R0, RZ, R0, R13 ;  /* 0x00000000ff009219 */ /* 0x004fe8000001160d */
[----:B------:R-:W-:Y:S05]  /*4610*/  @!P1 SEL R9, R10, R0, !P0 ;  /* 0x000000000a099207 */ /* 0x000fea0004000000 */
[----:B------:R-:W-:Y:S02]  /*4620*/  @!P1 IMAD.IADD R0, R9, 0x1, -R8 ;  /* 0x0000000109009824 */ /* 0x000fe400078e0a08 */
[----:B------:R-:W-:Y:S02]  /*4630*/  @!P1 IMAD.IADD R8, R8, 0x1, -R9 ;  /* 0x0000000108089824 */ /* 0x000fe400078e0a09 */
[----:B------:R-:W-:Y:S02]  /*4640*/  @!P1 IMAD R11, R0, R2, R11 ;  /* 0x00000002000b9224 */ /* 0x000fe400078e020b */
[----:B------:R-:W-:Y:S01]  /*4650*/  @!P1 IMAD R10, R8, R12, R10 ;  /* 0x0000000c080a9224 */ /* 0x000fe200078e020a */
[----:B-1----:R-:W-:Y:S06]  /*4660*/  @!P5 BRA `(.L_x_76) ;  /* 0x0000003800c8d947 */ /* 0x002fec0003800000 */
.L_x_164:
[----:B------:R-:W-:Y:S01]  /*4670*/  @!P4 IADD3 R2, P0, PT, R32, 0x580, RZ ;  /* 0x000005802002c810 */ /* 0x000fe20007f1e0ff */
[----:B------:R-:W-:Y:S01]  /*4680*/  VOTEU.ALL UP1, P4 ;  /* 0x0000000000ff7886 */ /* 0x000fe20002020000 */
[----:B------:R-:W-:Y:S01]  /*4690*/  UMOV UR18, 0x0 ;  /* 0x0000000000127882 */ /* 0x000fe20000000000 */
[----:B------:R-:W-:Y:S01]  /*46a0*/  UMOV UR19, 0x10000000 ;  /* 0x1000000000137882 */ /* 0x000fe20000000000 */
[----:B------:R-:W-:Y:S01]  /*46b0*/  @!P4 R2UR UR9, R2 ;  /* 0x000000000209c2ca */ /* 0x000fe200000e0000 */
[----:B-1----:R-:W-:Y:S01]  /*46c0*/  @!P4 IMAD.X R0, RZ, RZ, R33, P0 ;  /* 0x000000ffff00c224 */ /* 0x002fe200000e0621 */
[----:B------:R-:W-:Y:S01]  /*46d0*/  @!UP1 UIADD3 UR10, UPT, UPT, UR34, 0x60, URZ ;  /* 0x00000060220a9890 */ /* 0x000fe2000fffe0ff */
[----:B------:R-:W-:Y:S01]  /*46e0*/  ISETP.NE.AND P0, PT, R29, 0x2, PT ;  /* 0x000000021d00780c */ /* 0x000fe20003f05270 */
[----:B------:R-:W-:Y:S01]  /*46f0*/  UMOV UR11, UR35 ;  /* 0x00000023000b7c82 */ /* 0x000fe20008000000 */
[----:B------:R-:W-:Y:S01]  /*4700*/  UMOV UR12, UR36 ;  /* 0x00000024000c7c82 */ /* 0x000fe20008000000 */
[----:B------:R-:W-:Y:S01]  /*4710*/  @!P4 R2UR UR8, R0 ;  /* 0x000000000008c2ca */ /* 0x000fe200000e0000 */
[----:B------:R-:W-:Y:S01]  /*4720*/  IMAD.IADD R14, R10, 0x1, R62 ;  /* 0x000000010a0e7824 */ /* 0x000fe200078e023e */
[----:B------:R-:W-:Y:S01]  /*4730*/  @P3 R2UR UR36, R27 ;  /* 0x000000001b2432ca */ /* 0x000fe200000e0000 */
[----:B------:R-:W-:Y:S01]  /*4740*/  IMAD.IADD R15, R11, 0x1, R63 ;  /* 0x000000010b0f7824 */ /* 0x000fe200078e023f */
[----:B------:R-:W-:Y:S02]  /*4750*/  SEL R0, RZ, 0x1, P0 ;  /* 0x00000001ff007807 */ /* 0x000fe40000000000 */
[----:B------:R-:W-:Y:S01]  /*4760*/  LOP3.LUT R30, R30, 0x1, RZ, 0x3c, !PT ;  /* 0x000000011e1e7812 */ /* 0x000fe200078e3cff */
[----:B------:R-:W-:Y:S01]  /*4770*/  IMAD.U32 R8, RZ, RZ, UR9 ;  /* 0x00000009ff087e24 */ /* 0x000fe2000f8e00ff */
[----:B------:R-:W-:Y:S01]  /*4780*/  @!UP1 UIADD3 UR9, UPT, UPT, UR7, 0x48, URZ ;  /* 0x0000004807099890 */ /* 0x000fe2000fffe0ff */
[----:B------:R-:W-:Y:S02]  /*4790*/  LOP3.LUT R28, R28, R0, RZ, 0x3c, !PT ;  /* 0x000000001c1c7212 */ /* 0x000fe400078e3cff */
[----:B------:R-:W-:Y:S02]  /*47a0*/  SEL R29, R29, RZ, P0 ;  /* 0x000000ff1d1d7207 */ /* 0x000fe40000000000 */
[----:B------:R-:W-:Y:S01]  /*47b0*/  IMAD.U32 R9, RZ, RZ, UR8 ;  /* 0x00000008ff097e24 */ /* 0x000fe2000f8e00ff */
[----:B------:R-:W-:Y:S01]  /*47c0*/  @!P4 R2UR UR14, R8 ;  /* 0x00000000080ec2ca */ /* 0x000fe200000e0000 */
[----:B------:R-:W-:Y:S01]  /*47d0*/  @!UP1 UIADD3 UR8, UPT, UPT, UR7, 0x6400, URZ ;  /* 0x0000640007089890 */ /* 0x000fe2000fffe0ff */
[----:B------:R-:W-:Y:S02]  /*47e0*/  VOTEU.ALL UP1, P4 ;  /* 0x0000000000ff7886 */ /* 0x000fe40002020000 */
[----:B------:R-:W-:Y:S11]  /*47f0*/  @!P4 R2UR UR15, R9 ;  /* 0x00000000090fc2ca */ /* 0x000ff600000e0000 */
[----:B------:R-:W-:Y:S02]  /*4800*/  @!UPT UIADD3 URZ, UPT, UPT, URZ, URZ, URZ ;  /* 0x000000fffffff290 */ /* 0x000fe4000fffe0ff */
[----:B------:R2:W-:Y:S01]  /*4810*/  @!UP1 UTMALDG.3D [UR8], [UR14], desc[UR18] ;  /* 0x000012080e0095b4 */ /* 0x0005e20008011000 */
[----:B------:R2:W-:Y:S01]  /*4820*/  @!P4 SYNCS.ARRIVE.TRANS64.RED.A0TR RZ, [UR7+0x48], R25 ;  /* 0x00004819ffffc9a7 */ /* 0x0005e20008300407 */
[----:B------:R-:W-:Y:S01]  /*4830*/  UPLOP3.LUT UP1, UPT, UPT, UPT, UPT, 0x80, 0x8 ;  /* 0x000000000008789c */ /* 0x000fe20003f2f070 */
[----:B------:R-:W-:Y:S01]  /*4840*/  SYNCS.ARRIVE.TRANS64.RED.A1T0 RZ, [UR13], RZ ;  /* 0x000000ffffff79a7 */ /* 0x000fe2000810040d */
[----:B------:R-:W-:Y:S09]  /*4850*/  @P3 BRA `(.L_x_77) ;  /* 0xfffffff000a03947 */ /* 0x000ff2000383ffff */
[----:B------:R-:W-:-:S04]  /*4860*/  SHF.L.U32 R2, R30, 0x1f, RZ ;  /* 0x0000001f1e027819 */ /* 0x000fc800000006ff */
[----:B------:R-:W1:Y:S02]  /*4870*/  SYNCS.PHASECHK.TRANS64.TRYWAIT P0, [UR7+0x50], R2 ;  /* 0x00005002ff0075a7 */ /* 0x000e640008001107 */
[----:B-1----:R-:W-:Y:S05]  /*4880*/  @!P0 BRA `(.L_x_78) ;  /* 0x0000003800588947 */ /* 0x002fea0003800000 */
.L_x_166:
[----:B------:R-:W3:Y:S02]  /*4890*/  SYNCS.PHASECHK.TRANS64.TRYWAIT P0, [UR7+0x58], R2 ;  /* 0x00005802ff0075a7 */ /* 0x000ee40008001107 */
[----:B---3--:R-:W-:Y:S05]  /*48a0*/  @!P0 BRA `(.L_x_79) ;  /* 0x0000003800688947 */ /* 0x008fea0003800000 */
.L_x_168:
[----:B------:R-:W3:Y:S02]  /*48b0*/  SYNCS.PHASECHK.TRANS64.TRYWAIT P0, [UR7+0x60], R2 ;  /* 0x00006002ff0075a7 */ /* 0x000ee40008001107 */
[----:B---3--:R-:W-:Y:S05]  /*48c0*/  @!P0 BRA `(.L_x_80) ;  /* 0x0000003800788947 */ /* 0x008fea0003800000 */
.L_x_170:
[----:B-1----:R-:W-:-:S07]  /*48d0*/  MOV R0, UR7 ;  /* 0x0000000700007c02 */ /* 0x002fce0008000f00 */
.L_x_81:
[----:B-1----:R-:W-:-:S04]  /*48e0*/  SHF.L.U32 R2, R30, 0x1f, RZ ;  /* 0x0000001f1e027819 */ /* 0x002fc800000006ff */
[----:B------:R1:W3:Y:S03]  /*48f0*/  SYNCS.PHASECHK.TRANS64.TRYWAIT P0, [R0+URZ+0x68], R2 ;  /* 0x00006802000075a7 */ /* 0x0002e600080011ff */
[----:B---3--:R-:W-:Y:S05]  /*4900*/  @!P0 NANOSLEEP.SYNCS 0x989680 ;  /* 0x009896800000895d */ /* 0x008fea0003900000 */
[----:B------:R-:W3:Y:S02]  /*4910*/  @!P0 SYNCS.PHASECHK.TRANS64 P0, [R0+URZ+0x68], R2 ;  /* 0x00006802000085a7 */ /* 0x000ee400080010ff */
[----:B--23--:R-:W-:Y:S05]  /*4920*/  @P0 EXIT ;  /* 0x000000000000094d */ /* 0x00cfea0003800000 */
[----:B------:R-:W-:Y:S05]  /*4930*/  BRA `(.L_x_81) ;  /* 0xfffffffc00e87947 */ /* 0x000fea000383ffff */
.L_x_66:
[----:B------:R-:W-:-:S06]  /*4940*/  UISETP.GE.AND UP1, UPT, UR8, 0x4, UPT ;  /* 0x000000040800788c */ /* 0x000fcc000bf26270 */
[----:B------:R-:W-:-:S13]  /*4950*/  PLOP3.LUT P0, PT, PT, PT, UP1, 0x80, 0x8 ;  /* 0x000000000008781c */ /* 0x000fda0003f0f018 */
[----:B------:R-:W-:Y:S05]  /*4960*/  @!P0 EXIT ;  /* 0x000000000000894d */ /* 0x000fea0003800000 */
[----:B------:R-:W-:Y:S01]  /*4970*/  BAR.SYNC.DEFER_BLOCKING 0x6, 0xa0 ;  /* 0x0182800000007b1d */ /* 0x000fe20000010000 */
[C---:B------:R-:W-:Y:S01]  /*4980*/  IMAD.SHL.U32 R4, R77.reuse, 0x20, RZ ;  /* 0x000000204d047824 */ /* 0x040fe200078e00ff */
[C---:B------:R-:W-:Y:S01]  /*4990*/  R2P PR, R77.reuse, 0x6 ;  /* 0x000000064d007804 */ /* 0x040fe20000000000 */
[C---:B------:R-:W-:Y:S01]  /*49a0*/  IMAD.SHL.U32 R68, R77.reuse, 0x4, RZ ;  /* 0x000000044d447824 */ /* 0x040fe200078e00ff */
[----:B------:R-:W-:Y:S01]  /*49b0*/  CS2R R72, SRZ ;  /* 0x0000000000487805 */ /* 0x000fe2000001ff00 */
[C---:B------:R-:W-:Y:S01]  /*49c0*/  IMAD.U32 R32, R77.reuse, 0x10000, RZ ;  /* 0x000100004d207824 */ /* 0x040fe200078e00ff */
[----:B------:R-:W-:Y:S02]  /*49d0*/  UMOV UR48, 0x400 ;  /* 0x0000040000307882 */ /* 0x000fe40000000000 */
[----:B------:R-:W1:Y:S01]  /*49e0*/  LDC R67, c[0x0][0x370] ;  /* 0x0000dc00ff437b82 */ /* 0x000e620000000800 */
[----:B------:R-:W-:Y:S01]  /*49f0*/  ULEA UR48, UR37, UR48, 0x18 ;  /* 0x0000003025307291 */ /* 0x000fe2000f8ec0ff */
[C---:B------:R-:W-:Y:S01]  /*4a00*/  LOP3.LUT R3, R4.reuse, 0xe0, RZ, 0xc0, !PT ;  /* 0x000000e004037812 */ /* 0x040fe200078ec0ff */
[----:B------:R-:W-:Y:S01]  /*4a10*/  IMAD.SHL.U32 R2, R77, 0x10, RZ ;  /* 0x000000104d027824 */ /* 0x000fe200078e00ff */
[----:B------:R-:W-:Y:S01]  /*4a20*/  LOP3.LUT R4, R4, 0x100, RZ, 0xc0, !PT ;  /* 0x0000010004047812 */ /* 0x000fe200078ec0ff */
[----:B------:R-:W-:Y:S01]  /*4a30*/  UIADD3 UR4, UPT, UPT, UR48, 0x400, URZ ;  /* 0x0000040030047890 */ /* 0x000fe2000fffe0ff */
[----:B------:R-:W-:Y:S01]  /*4a40*/  LOP3.LUT R68, R3, 0x1c, R68, 0xf8, !PT ;  /* 0x0000001c03447812 */ /* 0x000fe200078ef844 */
[----:B------:R-:W-:Y:S01]  /*4a50*/  IMAD.MOV.U32 R76, RZ, RZ, 0x10 ;  /* 0x00000010ff4c7424 */ /* 0x000fe200078e00ff */
[----:B------:R-:W2:Y:S01]  /*4a60*/  LDC R28, c[0x0][0xb0c] ;  /* 0x0002c300ff1c7b82 */ /* 0x000ea20000000800 */
[----:B------:R-:W-:Y:S01]  /*4a70*/  SHF.R.U32.HI R3, RZ, 0x2, R77 ;  /* 0x00000002ff037819 */ /* 0x000fe2000001164d */
[----:B------:R-:W-:Y:S01]  /*4a80*/  IMAD.MOV.U32 R75, RZ, RZ, 0x20 ;  /* 0x00000020ff4b7424 */ /* 0x000fe200078e00ff */
[----:B------:R-:W-:Y:S01]  /*4a90*/  LOP3.LUT R32, R32, 0x600000, RZ, 0xc0, !PT ;  /* 0x0060000020207812 */ /* 0x000fe200078ec0ff */
[----:B------:R-:W-:Y:S01]  /*4aa0*/  IMAD.MOV.U32 R74, RZ, RZ, 0x1 ;  /* 0x00000001ff4a7424 */ /* 0x000fe200078e00ff */
[----:B------:R-:W-:Y:S01]  /*4ab0*/  LOP3.LUT R2, R4, 0x600, R2, 0xf8, !PT ;  /* 0x0000060004027812 */ /* 0x000fe200078ef802 */
[----:B------:R-:W-:Y:S01]  /*4ac0*/  IMAD.MOV.U32 R31, RZ, RZ, RZ ;  /* 0x000000ffff1f7224 */ /* 0x000fe200078e00ff */
[----:B------:R-:W-:Y:S01]  /*4ad0*/  LOP3.LUT R68, R68, 0x4, R3, 0x78, !PT ;  /* 0x0000000444447812 */ /* 0x000fe200078e7803 */
[----:B------:R-:W4:Y:S01]  /*4ae0*/  LDC R65, c[0x0][0xb20] ;  /* 0x0002c800ff417b82 */ /* 0x000f220000000800 */
[----:B------:R-:W3:Y:S01]  /*4af0*/  LDS R0, [UR48+0x130] ;  /* 0x00013030ff007984 */ /* 0x000ee20008000800 */
[----:B------:R-:W-:Y:S01]  /*4b00*/  LOP3.LUT R77, R77, 0x60, RZ, 0xc0, !PT ;  /* 0x000000604d4d7812 */ /* 0x000fe200078ec0ff */
[----:B------:R-:W-:Y:S01]  /*4b10*/  IMAD.MOV.U32 R80, RZ, RZ, RZ ;  /* 0x000000ffff507224 */ /* 0x000fe200078e00ff */
[----:B------:R-:W-:Y:S01]  /*4b20*/  LOP3.LUT R68, R2, R68, RZ, 0xfc, !PT ;  /* 0x0000004402447212 */ /* 0x000fe200078efcff */
[----:B------:R-:W-:Y:S01]  /*4b30*/  IMAD.U32 R70, RZ, RZ, UR4 ;  /* 0x00000004ff467e24 */ /* 0x000fe2000f8e00ff */
[----:B------:R-:W-:Y:S01]  /*4b40*/  SEL R76, R76, 0xfffffff0, !P2 ;  /* 0xfffffff04c4c7807 */ /* 0x000fe20005000000 */
[----:B------:R-:W1:Y:S01]  /*4b50*/  LDCU.64 UR52, c[0x0][0x348] ;  /* 0x00006900ff3477ac */ /* 0x000e620008000a00 */
[----:B------:R-:W1:Y:S01]  /*4b60*/  LDC R27, c[0x0][0xb30] ;  /* 0x0002cc00ff1b7b82 */ /* 0x000e620000000800 */
[----:B------:R-:W-:Y:S01]  /*4b70*/  SEL R75, R75, 0xffffffe0, !P1 ;  /* 0xffffffe04b4b7807 */ /* 0x000fe20004800000 */
[----:B------:R-:W1:Y:S01]  /*4b80*/  LDCU.64 UR38, c[0x0][0x888] ;  /* 0x00011100ff2677ac */ /* 0x000e620008000a00 */
[----:B------:R-:W1:Y:S05]  /*4b90*/  LDCU.64 UR44, c[0x0][0x890] ;  /* 0x00011200ff2c77ac */ /* 0x000e6a0008000a00 */
[----:B------:R-:W1:Y:S01]  /*4ba0*/  LDC.64 R60, c[0x0][0xb10] ;  /* 0x0002c400ff3c7b82 */ /* 0x000e620000000a00 */
[----:B------:R-:W-:Y:S01]  /*4bb0*/  UMOV UR49, URZ ;  /* 0x000000ff00317c82 */ /* 0x000fe20008000000 */
[----:B------:R-:W-:-:S06]  /*4bc0*/  UMOV UR51, URZ ;  /* 0x000000ff00337c82 */ /* 0x000fcc0008000000 */
[----:B------:R-:W1:Y:S08]  /*4bd0*/  LDC.64 R24, c[0x0][0xb18] ;  /* 0x0002c600ff187b82 */ /* 0x000e700000000a00 */
[----:B------:R-:W1:Y:S08]  /*4be0*/  LDC.64 R22, c[0x0][0xb28] ;  /* 0x0002ca00ff167b82 */ /* 0x000e700000000a00 */
[----:B------:R-:W1:Y:S01]  /*4bf0*/  LDC.64 R58, c[0x0][0x8b0] ;  /* 0x00022c00ff3a7b82 */ /* 0x000e620000000a00 */
[----:B---3--:R-:W-:-:S07]  /*4c00*/  IMAD.IADD R32, R0, 0x1, R32 ;  /* 0x0000000100207824 */ /* 0x008fce00078e0220 */
[----:B------:R-:W3:Y:S08]  /*4c10*/  LDC.64 R56, c[0x0][0x8a8] ;  /* 0x00022a00ff387b82 */ /* 0x000ef00000000a00 */
[----:B--2-4-:R-:W1:Y:S02]  /*4c20*/  LDC R66, c[0x0][0x374] ;  /* 0x0000dd00ff427b82 */ /* 0x014e640000000800 */
.L_x_125:
[----:B------:R-:W-:Y:S02]  /*4c30*/  LEA R0, R80, UR48, 0x3 ;  /* 0x0000003050007c11 */ /* 0x000fe4000f8e18ff */
[----:B------:R-:W-:Y:S02]  /*4c40*/  SHF.L.U32 R2, R72, 0x1f, RZ ;  /* 0x0000001f48027819 */ /* 0x000fe400000006ff */
[----:B------:R-:W-:Y:S02]  /*4c50*/  LEA R16, R80, UR48, 0x4 ;  /* 0x0000003050107c11 */ /* 0x000fe4000f8e20ff */
[----:B------:R-:W2:Y:S02]  /*4c60*/  SYNCS.PHASECHK.TRANS64.TRYWAIT P0, [R0+URZ+0x80], R2 ;  /* 0x00008002000075a7 */ /* 0x000ea400080011ff */
[----:B--2---:R-:W-:Y:S05]  /*4c70*/  @!P0 BRA `(.L_x_82) ;  /* 0x0000003400a48947 */ /* 0x004fea0003800000 */
.L_x_171:
[----:B------:R-:W4:Y:S01]  /*4c80*/  LDC.64 R10, c[0x0][0xb10] ;  /* 0x0002c400ff0a7b82 */ /* 0x000f220000000a00 */
[----:B------:R-:W3:Y:S01]  /*4c90*/  LDS.128 R16, [R16+0x110] ;  /* 0x0001100010107984 */ /* 0x000ee20000000c00 */
[----:B-1----:R-:W-:Y:S01]  /*4ca0*/  ISETP.NE.AND P1, PT, R27, 0x1, PT ;  /* 0x000000011b00780c */ /* 0x002fe20003f25270 */
[----:B--2---:R-:W-:Y:S01]  /*4cb0*/  VIADD R0, R0, 0x90 ;  /* 0x0000009000007836 */ /* 0x004fe20000000000 */
[----:B------:R-:W-:Y:S04]  /*4cc0*/  ISETP.GE.AND P0, PT, R26, 0x1, PT ;  /* 0x000000011a00780c */ /* 0x000fe80003f06270 */
[----:B------:R-:W1:Y:S01]  /*4cd0*/  LDC.64 R8, c[0x0][0xb18] ;  /* 0x0002c600ff087b82 */ /* 0x000e620000000a00 */
[----:B------:R-:W-:Y:S01]  /*4ce0*/  PRMT R0, RZ, 0x654, R0 ;  /* 0x00000654ff007816 */ /* 0x000fe20000000000 */
[----:B------:R-:W-:Y:S01]  /*4cf0*/  @!PT LDS RZ, [RZ] ;  /* 0x00000000fffff984 */ /* 0x000fe20000000800 */
[----:B------:R-:W-:Y:S01]  /*4d00*/  @!PT LDS RZ, [RZ] ;  /* 0x00000000fffff984 */ /* 0x000fe20000000800 */
[----:B------:R-:W-:Y:S01]  /*4d10*/  @!PT LDS RZ, [RZ] ;  /* 0x00000000fffff984 */ /* 0x000fe20000000800 */
[----:B------:R-:W-:Y:S01]  /*4d20*/  @!PT LDS RZ, [RZ] ;  /* 0x00000000fffff984 */ /* 0x000fe20000000800 */
[----:B------:R2:W-:Y:S06]  /*4d30*/  MEMBAR.ALL.CTA ;  /* 0x0000000000007992 */ /* 0x0005ec0000008000 */
[----:B--2---:R-:W2:Y:S01]  /*4d40*/  FENCE.VIEW.ASYNC.S ;  /* 0x00000000000073c6 */ /* 0x004ea20000000000 */
[----:B------:R-:W1:Y:S08]  /*4d50*/  @!P1 LDC R12, c[0x0][0xb20] ;  /* 0x0002c800ff0c9b82 */ /* 0x000e700000000800 */
[----:B------:R-:W1:Y:S01]  /*4d60*/  @!P1 LDC R7, c[0x0][0xb0c] ;  /* 0x0002c300ff079b82 */ /* 0x000e620000000800 */
[----:B--2---:R2:W-:Y:S01]  /*4d70*/  SYNCS.ARRIVE.TRANS64.RED.A1T0 RZ, [R0+URZ], RZ ;  /* 0x000000ff00ff79a7 */ /* 0x0045e200081004ff */
[----:B---3--:R-:W-:Y:S04]  /*4d80*/  LOP3.LUT P4, RZ, R18, 0x1, RZ, 0xc0, !PT ;  /* 0x0000000112ff7812 */ /* 0x008fe8000788c0ff */
[----:B------:R-:W-:Y:S09]  /*4d90*/  P2R R78, PR, RZ, 0x10 ;  /* 0x00000010ff4e7803 */ /* 0x000ff20000000000 */
[----:B------:R-:W-:Y:S02]  /*4da0*/  @P4 MOV R30, R16 ;  /* 0x00000010001e4202 */ /* 0x000fe40000000f00 */
[----:B------:R-:W-:Y:S01]  /*4db0*/  @P4 LOP3.LUT R29, R17, 0xffff, RZ, 0xc0, !PT ;  /* 0x0000ffff111d4812 */ /* 0x000fe200078ec0ff */
[----:B--2-4-:R-:W-:Y:S06]  /*4dc0*/  @!P0 BRA `(.L_x_83) ;  /* 0x0000000000a48947 */ /* 0x014fec0003800000 */
[----:B------:R-:W-:Y:S01]  /*4dd0*/  IMAD.HI.U32 R0, R66, R25, RZ ;  /* 0x0000001942007227 */ /* 0x000fe200078e00ff */
[----:B------:R-:W-:Y:S02]  /*4de0*/  ISETP.NE.AND P0, PT, R24, 0x1, PT ;  /* 0x000000011800780c */ /* 0x000fe40003f05270 */
[----:B------:R-:W-:Y:S01]  /*4df0*/  ISETP.NE.AND P2, PT, R26, 0x1, PT ;  /* 0x000000011a00780c */ /* 0x000fe20003f45270 */
[----:B------:R-:W-:Y:S01]  /*4e00*/  IMAD.HI.U32 R4, R67, R60, RZ ;  /* 0x0000003c43047227 */ /* 0x000fe200078e00ff */
[----:B------:R-:W-:Y:S02]  /*4e10*/  SHF.R.U32.HI R0, RZ, R65, R0 ;  /* 0x00000041ff007219 */ /* 0x000fe40000011600 */
[----:B------:R-:W-:Y:S01]  /*4e20*/  ISETP.NE.AND P3, PT, R28, 0x1, PT ;  /* 0x000000011c00780c */ /* 0x000fe20003f65270 */
[----:B------:R-:W-:Y:S01]  /*4e30*/  IMAD.HI.U32 R6, R29, R25, RZ ;  /* 0x000000191d067227 */ /* 0x000fe200078e00ff */
[-C--:B------:R-:W-:Y:S02]  /*4e40*/  SHF.R.U32.HI R4, RZ, R61.reuse, R4 ;  /* 0x0000003dff047219 */ /* 0x080fe40000011604 */
[----:B------:R-:W-:Y:S01]  /*4e50*/  SEL R0, R66, R0, !P0 ;  /* 0x0000000042007207 */ /* 0x000fe20004000000 */
[----:B------:R-:W-:Y:S01]  /*4e60*/  IMAD.HI.U32 R5, R30, R60, RZ ;  /* 0x0000003c1e057227 */ /* 0x000fe200078e00ff */
[----:B------:R-:W-:Y:S03]  /*4e70*/  SEL R4, R67, R4, !P3 ;  /* 0x0000000443047207 */ /* 0x000fe60005800000 */
[-C--:B------:R-:W-:Y:S01]  /*4e80*/  IMAD.HI.U32 R3, R0, R22.reuse, RZ ;  /* 0x0000001600037227 */ /* 0x080fe200078e00ff */
[----:B------:R-:W-:Y:S03]  /*4e90*/  SHF.R.U32.HI R5, RZ, R61, R5 ;  /* 0x0000003dff057219 */ /* 0x000fe60000011605 */
[----:B------:R-:W-:Y:S01]  /*4ea0*/  IMAD.HI.U32 R2, R4, R22, RZ ;  /* 0x0000001604027227 */ /* 0x000fe200078e00ff */
[----:B------:R-:W-:Y:S02]  /*4eb0*/  @P2 SHF.R.U32.HI R0, RZ, R23, R3 ;  /* 0x00000017ff002219 */ /* 0x000fe40000011603 */
[----:B------:R-:W-:Y:S02]  /*4ec0*/  SHF.R.U32.HI R3, RZ, R65, R6 ;  /* 0x00000041ff037219 */ /* 0x000fe40000011606 */
[----:B------:R-:W-:Y:S01]  /*4ed0*/  @P2 SHF.R.U32.HI R4, RZ, R23, R2 ;  /* 0x00000017ff042219 */ /* 0x000fe20000011602 */
[----:B------:R-:W-:Y:S01]  /*4ee0*/  IMAD R0, R26, R0, RZ ;  /* 0x000000001a007224 */ /* 0x000fe200078e02ff */
[----:B------:R-:W-:Y:S02]  /*4ef0*/  SEL R3, R29, R3, !P0 ;  /* 0x000000031d037207 */ /* 0x000fe40004000000 */
[----:B------:R-:W-:Y:S01]  /*4f00*/  SEL R2, R30, R5, !P3 ;  /* 0x000000051e027207 */ /* 0x000fe20005800000 */
[----:B------:R-:W-:Y:S01]  /*4f10*/  IMAD R5, R26, R4, RZ ;  /* 0x000000041a057224 */ /* 0x000fe200078e02ff */
[C---:B------:R-:W-:Y:S01]  /*4f20*/  ISETP.GE.AND P0, PT, R3.reuse, R0, PT ;  /* 0x000000000300720c */ /* 0x040fe20003f06270 */
[C---:B------:R-:W-:Y:S03]  /*4f30*/  IMAD.HI.U32 R0, R3.reuse, R22, RZ ;  /* 0x0000001603007227 */ /* 0x040fe600078e00ff */
[C---:B------:R-:W-:Y:S02]  /*4f40*/  ISETP.GE.OR P0, PT, R2.reuse, R5, P0 ;  /* 0x000000050200720c */ /* 0x040fe40000706670 */
[----:B------:R-:W-:Y:S04]  /*4f50*/  SHF.R.U32.HI R0, RZ, R23, R0 ;  /* 0x00000017ff007219 */ /* 0x000fe80000011600 */
[C---:B------:R-:W-:Y:S05]  /*4f60*/  SEL R6, R3.reuse, R0, !P2 ;  /* 0x0000000003067207 */ /* 0x040fea0005000000 */
        /* <DEDUP_REMOVED lines=14> */
[----:B------:R-:W-:Y:S07]  /*5050*/  IMAD R29, R3, R24, R29 ;  /* 0x00000018031d7224 */ /* 0x000fee00078e021d */
.L_x_83:
[----:B-1----:R-:W-:Y:S01]  /*5060*/  @!P1 ISETP.NE.AND P0, PT, R8, 0x1, PT ;  /* 0x000000010800980c */ /* 0x002fe20003f05270 */
[----:B------:R-:W-:Y:S01]  /*5070*/  @!P1 IMAD.HI.U32 R2, R29, R9, RZ ;  /* 0x000000091d029227 */ /* 0x000fe200078e00ff */
[----:B------:R-:W-:Y:S01]  /*5080*/  R2UR UR42, R15 ;  /* 0x000000000f2a72ca */ /* 0x000fe200000e0000 */
[----:B------:R-:W-:Y:S01]  /*5090*/  BSSY.RECONVERGENT B6, `(.L_x_84) ;  /* 0x0000031000067945 */ /* 0x000fe20003800200 */
[----:B------:R-:W-:Y:S01]  /*50a0*/  R2UR UR41, R14 ;  /* 0x000000000e2972ca */ /* 0x000fe200000e0000 */
[----:B------:R-:W-:Y:S01]  /*50b0*/  @!P1 IMAD.HI.U32 R0, R30, R10, RZ ;  /* 0x0000000a1e009227 */ /* 0x000fe200078e00ff */
[----:B------:R-:W-:Y:S02]  /*50c0*/  @!P1 SHF.R.U32.HI R2, RZ, R12, R2 ;  /* 0x0000000cff029219 */ /* 0x000fe40000011602 */
[----:B------:R-:W-:Y:S01]  /*50d0*/  @!P1 ISETP.NE.AND P2, PT, R7, 0x1, PT ;  /* 0x000000010700980c */ /* 0x000fe20003f45270 */
[----:B------:R-:W-:Y:S01]  /*50e0*/  VIADD R80, R80, 0x1 ;  /* 0x0000000150507836 */ /* 0x000fe20000000000 */
[----:B------:R-:W-:Y:S02]  /*50f0*/  @!P1 SEL R2, R29, R2, !P0 ;  /* 0x000000021d029207 */ /* 0x000fe40004000000 */
[----:B------:R-:W-:Y:S02]  /*5100*/  @!P1 SHF.R.U32.HI R0, RZ, R11, R0 ;  /* 0x0000000bff009219 */ /* 0x000fe40000011600 */
[----:B------:R-:W-:Y:S01]  /*5110*/  LOP3.LUT P0, RZ, R70, 0x3f0, RZ, 0xc0, !PT ;  /* 0x000003f046ff7812 */ /* 0x000fe2000780c0ff */
[----:B------:R-:W-:Y:S01]  /*5120*/  USHF.L.U32 UR42, UR42, 0x6, URZ ;  /* 0x000000062a2a7899 */ /* 0x000fe200080006ff */
[----:B------:R-:W-:Y:S01]  /*5130*/  @!P1 SEL R3, R30, R0, !P2 ;  /* 0x000000001e039207 */ /* 0x000fe20005000000 */
[----:B------:R-:W-:Y:S01]  /*5140*/  USHF.L.U32 UR41, UR41, 0x7, URZ ;  /* 0x0000000729297899 */ /* 0x000fe200080006ff */
[----:B------:R-:W-:Y:S03]  /*5150*/  @P4 SHF.R.U32.HI R71, RZ, 0x10, R17 ;  /* 0x00000010ff474819 */ /* 0x000fe60000011611 */
[----:B------:R-:W-:Y:S02]  /*5160*/  @!P1 IMAD.IADD R0, R2, 0x1, -R3 ;  /* 0x0000000102009824 */ /* 0x000fe400078e0a03 */
[----:B------:R-:W-:Y:S02]  /*5170*/  @!P1 IMAD.IADD R2, R3, 0x1, -R2 ;  /* 0x0000000103029824 */ /* 0x000fe400078e0a02 */
[----:B------:R-:W-:Y:S02]  /*5180*/  @!P1 IMAD R30, R0, R7, R30 ;  /* 0x00000007001e9224 */ /* 0x000fe400078e021e */
[----:B------:R-:W-:Y:S01]  /*5190*/  @!P1 IMAD R29, R2, R8, R29 ;  /* 0x00000008021d9224 */ /* 0x000fe200078e021d */
[----:B------:R-:W-:Y:S06]  /*51a0*/  @!P0 BRA `(.L_x_85) ;  /* 0x00000000007c8947 */ /* 0x000fec0003800000 */
[----:B------:R-:W1:Y:S01]  /*51b0*/  LDCU.64 UR8, c[0x4][0x80] ;  /* 0x01001000ff0877ac */ /* 0x000e620008000a00 */
[----:B------:R-:W-:Y:S01]  /*51c0*/  MOV R2, 0x0 ;  /* 0x0000000000027802 */ /* 0x000fe20000000f00 */
[----:B------:R-:W-:Y:S02]  /*51d0*/  HFMA2 R12, -RZ, RZ, 0, 5.9604644775390625e-08 ;  /* 0x00000001ff0c7431 */ /* 0x000fe400000001ff */
[----:B------:R-:W-:Y:S01]  /*51e0*/  IMAD.MOV.U32 R8, RZ, RZ, 0x70 ;  /* 0x00000070ff087424 */ /* 0x000fe200078e00ff */
[----:B------:R2:W3:Y:S01]  /*51f0*/  LDC.64 R14, c[0x4][R2] ;  /* 0x01000000020e7b82 */ /* 0x0004e20000000a00 */
[----:B------:R-:W4:Y:S01]  /*5200*/  LDCU.64 UR6, c[0x4][0x88] ;  /* 0x01001100ff0677ac */ /* 0x000f220008000a00 */
[----:B------:R-:W-:Y:S01]  /*5210*/  IMAD.MOV.U32 R13, RZ, RZ, RZ ;  /* 0x000000ffff0d7224 */ /* 0x000fe200078e00ff */
[----:B------:R-:W2:Y:S01]  /*5220*/  LDCU.64 UR4, c[0x4][0x8] ;  /* 0x01000100ff0477ac */ /* 0x000ea20008000a00 */
[----:B-1----:R-:W-:Y:S01]  /*5230*/  MOV R5, UR9 ;  /* 0x0000000900057c02 */ /* 0x002fe20008000f00 */
[----:B------:R-:W-:Y:S01]  /*5240*/  IMAD.U32 R4, RZ, RZ, UR8 ;  /* 0x00000008ff047e24 */ /* 0x000fe2000f8e00ff */
[----:B----4-:R-:W-:Y:S01]  /*5250*/  MOV R7, UR7 ;  /* 0x0000000700077c02 */ /* 0x010fe20008000f00 */
[----:B------:R-:W-:Y:S01]  /*5260*/  IMAD.U32 R6, RZ, RZ, UR6 ;  /* 0x00000006ff067e24 */ /* 0x000fe2000f8e00ff */
[----:B--2---:R-:W-:Y:S01]  /*5270*/  MOV R11, UR5 ;  /* 0x00000005000b7c02 */ /* 0x004fe20008000f00 */
[----:B------:R-:W-:Y:S02]  /*5280*/  IMAD.U32 R10, RZ, RZ, UR4 ;  /* 0x00000004ff0a7e24 */ /* 0x000fe4000f8e00ff */
[----:B------:R-:W-:Y:S07]  /*5290*/  LEPC R20, `(.L_x_86) ;  /* 0x000000001014794e */ /* 0x000fee0000000000 */
[----:B---3-5:R-:W-:Y:S05]  /*52a0*/  CALL.ABS.NOINC R14 ;  /* 0x000000000e007343 */ /* 0x028fea0003c00000 */
.L_x_86:
[----:B------:R-:W1:Y:S01]  /*52b0*/  LDCU.64 UR8, c[0x4][0x80] ;  /* 0x01001000ff0877ac */ /* 0x000e620008000a00 */
[----:B------:R-:W2:Y:S01]  /*52c0*/  LDC.64 R2, c[0x4][R2] ;  /* 0x0100000002027b82 */ /* 0x000ea20000000a00 */
[----:B------:R-:W-:Y:S02]  /*52d0*/  HFMA2 R12, -RZ, RZ, 0, 5.9604644775390625e-08 ;  /* 0x00000001ff0c7431 */ /* 0x000fe400000001ff */
[----:B------:R-:W-:Y:S02]  /*52e0*/  IMAD.MOV.U32 R8, RZ, RZ, 0x70 ;  /* 0x00000070ff087424 */ /* 0x000fe400078e00ff */
[----:B------:R-:W-:Y:S01]  /*52f0*/  IMAD.MOV.U32 R13, RZ, RZ, RZ ;  /* 0x000000ffff0d7224 */ /* 0x000fe200078e00ff */
[----:B------:R-:W3:Y:S01]  /*5300*/  LDCU.64 UR6, c[0x4][0x88] ;  /* 0x01001100ff0677ac */ /* 0x000ee20008000a00 */
[----:B------:R-:W4:Y:S01]  /*5310*/  LDCU.64 UR4, c[0x4][0x8] ;  /* 0x01000100ff0477ac */ /* 0x000f220008000a00 */
[----:B-1----:R-:W-:Y:S02]  /*5320*/  MOV R4, UR8 ;  /* 0x0000000800047c02 */ /* 0x002fe40008000f00 */
[----:B------:R-:W-:Y:S02]  /*5330*/  MOV R5, UR9 ;  /* 0x0000000900057c02 */ /* 0x000fe40008000f00 */
[----:B---3--:R-:W-:Y:S01]  /*5340*/  MOV R7, UR7 ;  /* 0x0000000700077c02 */ /* 0x008fe20008000f00 */
[----:B------:R-:W-:Y:S01]  /*5350*/  IMAD.U32 R6, RZ, RZ, UR6 ;  /* 0x00000006ff067e24 */ /* 0x000fe2000f8e00ff */
[----:B----4-:R-:W-:Y:S01]  /*5360*/  MOV R11, UR5 ;  /* 0x00000005000b7c02 */ /* 0x010fe20008000f00 */
[----:B------:R-:W-:Y:S02]  /*5370*/  IMAD.U32 R10, RZ, RZ, UR4 ;  /* 0x00000004ff0a7e24 */ /* 0x000fe4000f8e00ff */
[----:B------:R-:W-:Y:S07]  /*5380*/  LEPC R20, `(.L_x_85) ;  /* 0x000000001014794e */ /* 0x000fee0000000000 */
[----:B--2---:R-:W-:Y:S05]  /*5390*/  CALL.ABS.NOINC R2 ;  /* 0x0000000002007343 */ /* 0x004fea0003c00000 */
.L_x_85:
[----:B------:R-:W-:Y:S05]  /*53a0*/  BSYNC.RECONVERGENT B6 ;  /* 0x0000000000067941 */ /* 0x000fea0003800200 */
.L_x_84:
[----:B------:R-:W-:Y:S01]  /*53b0*/  ISETP.NE.U32.AND P4, PT, R58, RZ, PT ;  /* 0x000000ff3a00720c */ /* 0x000fe20003f85070 */
[----:B------:R-:W-:Y:S01]  /*53c0*/  UISETP.NE.AND UP2, UPT, UR50, URZ, UPT ;  /* 0x000000ff3200728c */ /* 0x000fe2000bf45270 */
[----:B------:R-:W-:Y:S01]  /*53d0*/  ISETP.NE.U32.AND P2, PT, RZ, UR38, PT ;  /* 0x00000026ff007c0c */ /* 0x000fe2000bf45070 */
[----:B------:R-:W-:Y:S01]  /*53e0*/  UISETP.NE.U32.AND UP1, UPT, UR44, URZ, UPT ;  /* 0x000000ff2c00728c */ /* 0x000fe2000bf25070 */
[----:B------:R-:W-:Y:S01]  /*53f0*/  ISETP.NE.AND.EX P4, PT, R59, RZ, PT, P4 ;  /* 0x000000ff3b00720c */ /* 0x000fe20003f85340 */
[----:B------:R-:W-:Y:S01]  /*5400*/  UPLOP3.LUT UP0, UPT, UPT, UPT, UPT, 0x40, 0x4 ;  /* 0x000000000004789c */ /* 0x000fe20003f0e870 */
[----:B------:R-:W-:Y:S01]  /*5410*/  ISETP.NE.AND.EX P2, PT, RZ, UR39, PT, P2 ;  /* 0x00000027ff007c0c */ /* 0x000fe2000bf45320 */
[----:B------:R-:W-:Y:S01]  /*5420*/  UISETP.NE.AND.EX UP1, UPT, UR45, URZ, UPT, UP1 ;  /* 0x000000ff2d00728c */ /* 0x000fe2000bf25310 */
[----:B------:R-:W-:Y:S04]  /*5430*/  PLOP3.LUT P1, PT, PT, PT, UP2, 0x80, 0x8 ;  /* 0x000000000008781c */ /* 0x000fe80003f2f028 */
[----:B------:R-:W-:Y:S06]  /*5440*/  @UP2 UPLOP3.LUT UP0, UPT, UPT, UPT, UP1, 0x80, 0x8 ;  /* 0x000000000008289c */ /* 0x000fec0003f0f010 */
[----:B------:R-:W-:Y:S01]  /*5450*/  PLOP3.LUT P0, PT, PT, PT, UP0, 0x80, 0x8 ;  /* 0x000000000008781c */ /* 0x000fe20003f0f008 */
[----:B------:R-:W-:Y:S01]  /*5460*/  @!UPT UIADD3 URZ, UPT, UPT, URZ, URZ, URZ ;  /* 0x000000fffffff290 */ /* 0x000fe2000fffe0ff */
[----:B------:R-:W-:Y:S11]  /*5470*/  BRA.U !UP1, `(.L_x_87) ;  /* 0x0000000109387547 */ /* 0x000ff6000b800000 */
[----:B------:R-:W-:Y:S01]  /*5480*/  UISETP.NE.U32.AND UP0, UPT, UR38, URZ, UPT ;  /* 0x000000ff2600728c */ /* 0x000fe2000bf05070 */
[----:B------:R-:W-:Y:S02]  /*5490*/  HFMA2 R0, -RZ, RZ, 0, 5.9604644775390625e-08 ;  /* 0x00000001ff007431 */ /* 0x000fe400000001ff */
[----:B------:R-:W-:Y:S01]  /*54a0*/  IMAD.MOV.U32 R64, RZ, RZ, 0x1 ;  /* 0x00000001ff407424 */ /* 0x000fe200078e00ff */
[----:B------:R-:W-:Y:S06]  /*54b0*/  UISETP.NE.AND.EX UP0, UPT, UR39, URZ, UPT, UP0 ;  /* 0x000000ff2700728c */ /* 0x000fec000bf05300 */
[----:B------:R-:W-:Y:S05]  /*54c0*/  PLOP3.LUT P3, PT, PT, PT, UP0, 0x80, 0x8 ;  /* 0x000000000008781c */ /* 0x000fea0003f6f008 */
[----:B------:R-:W1:Y:S01]  /*54d0*/  @UP0 LDCU.64 UR6, c[0x0][0x888] ;  /* 0x00011100ff0607ac */ /* 0x000e620008000a00 */
[----:B------:R-:W-:Y:S07]  /*54e0*/  @UP0 UIMAD UR4, UR36, UR44, URZ ;  /* 0x0000002c240402a4 */ /* 0x000fee000f8e02ff */
[----:B------:R-:W-:Y:S01]  /*54f0*/  @!P3 PRMT R64, R0, 0x7610, R64 ;  /* 0x000076100040b816 */ /* 0x000fe20000000040 */
[----:B-1----:R-:W-:Y:S03]  /*5500*/  @UP0 UIMAD.WIDE UR6, UR4, 0x4, UR6 ;  /* 0x00000004040608a5 */ /* 0x002fe6000f8e0206 */
[----:B------:R-:W1:Y:S03]  /*5510*/  @!UP0 LDCU UR4, c[0x0][0x880] ;  /* 0x00011000ff0487ac */ /* 0x000e660008000800 */
[----:B------:R-:W-:Y:S01]  /*5520*/  IMAD.U32 R2, RZ, RZ, UR6 ;  /* 0x00000006ff027e24 */ /* 0x000fe2000f8e00ff */
[----:B------:R-:W-:Y:S05]  /*5530*/  MOV R3, UR7 ;  /* 0x0000000700037c02 */ /* 0x000fea0008000f00 */
[----:B-----5:R2:W5:Y:S02]  /*5540*/  @P3 LDG.E R35, desc[UR46][R2.64] ;  /* 0x0000002e02233981 */ /* 0x020564000c1e1900 */
[----:B-12---:R-:W-:Y:S02]  /*5550*/  @!P3 IMAD.U32 R35, RZ, RZ, UR4 ;  /* 0x00000004ff23be24 */ /* 0x006fe4000f8e00ff */
.L_x_87:
[----:B------:R-:W-:Y:S05]  /*5560*/  @!P4 BRA `(.L_x_88) ;  /* 0x000000000020c947 */ /* 0x000fea0003800000 */
[----:B------:R-:W-:Y:S04]  /*5570*/  ISETP.NE.U32.AND P3, PT, R56, RZ, PT ;  /* 0x000000ff3800720c */ /* 0x000fe80003f65070 */
[----:B------:R-:W-:Y:S11]  /*5580*/  ISETP.NE.AND.EX P3, PT, R57, RZ, PT, P3 ;  /* 0x000000ff3900720c */ /* 0x000ff60003f65330 */
[----:B------:R-:W-:Y:S02]  /*5590*/  @!UPT UIADD3 URZ, UPT, UPT, URZ, URZ, URZ ;  /* 0x000000fffffff290 */ /* 0x000fe4000fffe0ff */
[----:B------:R-:W1:Y:S01]  /*55a0*/  @P3 LDC.64 R2, c[0x0][0x8a8] ;  /* 0x00022a00ff023b82 */ /* 0x000e620000000a00 */
[----:B------:R-:W-:Y:S04]  /*55b0*/  @P3 IMAD R0, R58, UR36, RZ ;  /* 0x000000243a003c24 */ /* 0x000fe8000f8e02ff */
[----:B-1----:R-:W-:Y:S05]  /*55c0*/  @P3 IMAD.WIDE R2, R0, 0x4, R2 ;  /* 0x0000000400023825 */ /* 0x002fea00078e0202 */
[----:B-----5:R1:W5:Y:S02]  /*55d0*/  @P3 LDG.E R33, desc[UR46][R2.64] ;  /* 0x0000002e02213981 */ /* 0x020364000c1e1900 */
[----:B-1----:R-:W2:Y:S02]  /*55e0*/  @!P3 LDC R33, c[0x0][0x8a0] ;  /* 0x00022800ff21bb82 */ /* 0x002ea40000000800 */
.L_x_88:
[----:B-----5:R-:W-:Y:S01]  /*55f0*/  FSETP.NEU.AND P3, PT, R35, RZ, PT ;  /* 0x000000ff2300720b */ /* 0x020fe20003f6d000 */
[----:B------:R-:W-:Y:S01]  /*5600*/  IMAD.SHL.U32 R89, R68, 0x4, RZ ;  /* 0x0000000444597824 */ /* 0x000fe200078e00ff */
[----:B------:R-:W-:Y:S01]  /*5610*/  SEL R4, RZ, 0xffffffff, P2 ;  /* 0xffffffffff047807 */ /* 0x000fe20001000000 */
[----:B------:R-:W-:Y:S01]  /*5620*/  BSSY B1, `(.L_x_89) ;  /* 0x0000043000017945 */ /* 0x000fe20003800000 */
[----:B------:R-:W-:Y:S01]  /*5630*/  @P1 LOP3.LUT P2, RZ, R64, 0xff, RZ, 0xc0, !PT ;  /* 0x000000ff40ff1812 */ /* 0x000fe2000784c0ff */
[----:B------:R-:W-:Y:S01]  /*5640*/  VIADD R84, R89, UR48 ;  /* 0x0000003059547c36 */ /* 0x000fe20008000000 */
[----:B------:R-:W-:Y:S01]  /*5650*/  @P1 SEL R0, RZ, 0xffffffff, P3 ;  /* 0xffffffffff001807 */ /* 0x000fe20001800000 */
[----:B------:R-:W-:Y:S01]  /*5660*/  IMAD.MOV.U32 R90, RZ, RZ, 0x1 ;  /* 0x00000001ff5a7424 */ /* 0x000fe200078e00ff */
[----:B------:R-:W-:Y:S01]  /*5670*/  LOP3.LUT R74, R74, 0x1, RZ, 0x3c, !PT ;  /* 0x000000014a4a7812 */ /* 0x000fe200078e3cff */
[----:B------:R-:W-:Y:S01]  /*5680*/  IMAD.MOV.U32 R88, RZ, RZ, RZ ;  /* 0x000000ffff587224 */ /* 0x000fe200078e00ff */
[----:B------:R-:W-:Y:S02]  /*5690*/  @P0 SEL R0, R4, R0, !P2 ;  /* 0x0000000004000207 */ /* 0x000fe40005000000 */
[----:B------:R-:W-:Y:S02]  /*56a0*/  CS2R R54, SRZ ;  /* 0x0000000000367805 */ /* 0x000fe4000001ff00 */
[----:B------:R-:W-:Y:S02]  /*56b0*/  LEA R86, R31, UR48, 0x3 ;  /* 0x000000301f567c11 */ /* 0x000fe4000f8e18ff */
[----:B------:R-:W-:Y:S02]  /*56c0*/  CS2R R52, SRZ ;  /* 0x0000000000347805 */ /* 0x000fe4000001ff00 */
[----:B------:R-:W-:Y:S02]  /*56d0*/  @P1 LOP3.LUT R0, R0, 0x1, RZ, 0xc0, !PT ;  /* 0x0000000100001812 */ /* 0x000fe400078ec0ff */
[----:B------:R-:W-:Y:S02]  /*56e0*/  CS2R R50, SRZ ;  /* 0x0000000000327805 */ /* 0x000fe4000001ff00 */
[----:B------:R-:W-:Y:S02]  /*56f0*/  SHF.L.U32 R2, R73, 0x1f, RZ ;  /* 0x0000001f49027819 */ /* 0x000fe400000006ff */
[----:B------:R-:W-:Y:S02]  /*5700*/  CS2R R48, SRZ ;  /* 0x0000000000307805 */ /* 0x000fe4000001ff00 */
[----:B------:R-:W-:Y:S02]  /*5710*/  ISETP.NE.U32.OR P6, PT, R0, 0x1, !P1 ;  /* 0x000000010000780c */ /* 0x000fe40004fc5470 */
[----:B------:R-:W-:Y:S02]  /*5720*/  CS2R R46, SRZ ;  /* 0x00000000002e7805 */ /* 0x000fe4000001ff00 */
[----:B------:R-:W-:Y:S02]  /*5730*/  PLOP3.LUT P2, PT, PT, PT, UP1, 0x80, 0x8 ;  /* 0x000000000008781c */ /* 0x000fe40003f4f018 */
[----:B------:R-:W-:Y:S02]  /*5740*/  CS2R R44, SRZ ;  /* 0x00000000002c7805 */ /* 0x000fe4000001ff00 */
[----:B------:R-:W-:Y:S02]  /*5750*/  LEA.HI R34, R31, R31, RZ, 0x1 ;  /* 0x0000001f1f227211 */ /* 0x000fe400078f08ff */
[----:B------:R-:W-:Y:S02]  /*5760*/  CS2R R42, SRZ ;  /* 0x00000000002a7805 */ /* 0x000fe4000001ff00 */
[----:B------:R-:W-:Y:S02]  /*5770*/  LOP3.LUT P4, R79, R64, 0xff, RZ, 0xc0, !PT ;  /* 0x000000ff404f7812 */ /* 0x000fe4000788c0ff */
[----:B------:R-:W-:Y:S02]  /*5780*/  CS2R R40, SRZ ;  /* 0x0000000000287805 */ /* 0x000fe4000001ff00 */
[----:B------:R-:W-:Y:S01]  /*5790*/  SEL R3, RZ, 0xffffffff, P3 ;  /* 0xffffffffff037807 */ /* 0x000fe20001800000 */
[----:B------:R-:W-:Y:S01]  /*57a0*/  VIADD R83, R84, 0x400 ;  /* 0x0000040054537836 */ /* 0x000fe20000000000 */
[----:B------:R-:W-:Y:S01]  /*57b0*/  P2R R81, PR, RZ, 0x40 ;  /* 0x00000040ff517803 */ /* 0x000fe20000000000 */
[----:B------:R-:W-:Y:S01]  /*57c0*/  IMAD.IADD R82, R75, 0x1, R84 ;  /* 0x000000014b527824 */ /* 0x000fe200078e0254 */
[----:B------:R-:W-:Y:S02]  /*57d0*/  @P6 SHF.L.U32 R0, R74, 0x1f, RZ ;  /* 0x0000001f4a006819 */ /* 0x000fe400000006ff */
[----:B------:R-:W-:Y:S02]  /*57e0*/  @P2 SEL R3, R4, R3, !P4 ;  /* 0x0000000304032207 */ /* 0x000fe40006000000 */
[----:B------:R1:W3:Y:S02]  /*57f0*/  @P6 SYNCS.PHASECHK.TRANS64.TRYWAIT P1, [UR48+0x30], R0 ;  /* 0x00003000ff0065a7 */ /* 0x0002e40008021130 */
[----:B------:R-:W-:Y:S04]  /*5800*/  LOP3.LUT R3, R3, 0x1, RZ, 0xc0, !PT ;  /* 0x0000000103037812 */ /* 0x000fe800078ec0ff */
[----:B------:R-:W-:Y:S04]  /*5810*/  ISETP.NE.U32.AND P5, PT, R3, 0x1, PT ;  /* 0x000000010300780c */ /* 0x000fe80003fa5070 */
[----:B------:R-:W-:Y:S01]  /*5820*/  P2R R91, PR, RZ, 0x20 ;  /* 0x00000020ff5b7803 */ /* 0x000fe20000000000 */
[----:B------:R4:W2:Y:S01]  /*5830*/  SYNCS.PHASECHK.TRANS64.TRYWAIT P0, [R86+URZ+0xa0], R2 ;  /* 0x0000a002560075a7 */ /* 0x0008a200080011ff */
[C---:B-1----:R-:W-:Y:S01]  /*5840*/  IMAD.SHL.U32 R0, R34.reuse, 0x40, RZ ;  /* 0x0000004022007824 */ /* 0x042fe200078e00ff */
[----:B------:R-:W-:Y:S04]  /*5850*/  LOP3.LUT R34, R34, 0xffe, RZ, 0xc0, !PT ;  /* 0x00000ffe22227812 */ /* 0x000fe800078ec0ff */
[----:B------:R-:W-:Y:S01]  /*5860*/  LOP3.LUT R0, R0, 0xffffff80, RZ, 0xc0, !PT ;  /* 0xffffff8000007812 */ /* 0x000fe200078ec0ff */
[----:B------:R-:W-:Y:S04]  /*5870*/  IMAD.IADD R34, R31, 0x1, -R34 ;  /* 0x000000011f227824 */ /* 0x000fe800078e0a22 */
[----:B------:R-:W-:Y:S04]  /*5880*/  IMAD.IADD R0, R32, 0x1, R0 ;  /* 0x0000000120007824 */ /* 0x000fe800078e0200 */
[----:B------:R-:W-:Y:S01]  /*5890*/  IMAD R34, R34, 0x100000, R0 ;  /* 0x0010000022227824 */ /* 0x000fe200078e0200 */
[----:B---3--:R-:W-:Y:S01]  /*58a0*/  @P6 SEL R90, RZ, 0x1, !P1 ;  /* 0x00000001ff5a6807 */ /* 0x008fe20004800000 */
[----:B----4-:R-:W-:Y:S06]  /*58b0*/  @!P6 BRA `(.L_x_90) ;  /* 0x000000000064e947 */ /* 0x010fec0003800000 */
[----:B------:R-:W-:Y:S01]  /*58c0*/  @P5 IMAD R5, R76, 0x4, R83 ;  /* 0x000000044c055824 */ /* 0x000fe200078e0253 */
[----:B------:R-:W-:Y:S01]  /*58d0*/  ISETP.NE.AND P1, PT, R90, RZ, PT ;  /* 0x000000ff5a00720c */ /* 0x000fe20003f25270 */
[----:B------:R-:W-:Y:S01]  /*58e0*/  IMAD.MOV.U32 R54, RZ, RZ, RZ ;  /* 0x000000ffff367224 */ /* 0x000fe200078e00ff */
[----:B------:R-:W-:Y:S01]  /*58f0*/  BSSY B0, `(.L_x_91) ;  /* 0x000000d000007945 */ /* 0x000fe20003800000 */
[----:B------:R-:W-:Y:S01]  /*5900*/  @P5 IMAD.IADD R4, R75, 0x1, R5 ;  /* 0x000000014b045824 */ /* 0x000fe200078e0205 */
[----:B------:R-:W-:Y:S02]  /*5910*/  CS2R R50, SRZ ;  /* 0x0000000000327805 */ /* 0x000fe4000001ff00 */
[----:B------:R-:W-:Y:S02]  /*5920*/  CS2R R48, SRZ ;  /* 0x0000000000307805 */ /* 0x000fe4000001ff00 */
[----:B------:R-:W-:Y:S02]  /*5930*/  CS2R R52, SRZ ;  /* 0x0000000000347805 */ /* 0x000fe4000001ff00 */
[----:B------:R-:W-:Y:S02]  /*5940*/  CS2R R42, SRZ ;  /* 0x00000000002a7805 */ /* 0x000fe4000001ff00 */
[----:B------:R-:W-:Y:S02]  /*5950*/  CS2R R40, SRZ ;  /* 0x0000000000287805 */ /* 0x000fe4000001ff00 */
[----:B------:R-:W-:Y:S02]  /*5960*/  CS2R R46, SRZ ;  /* 0x00000000002e7805 */ /* 0x000fe4000001ff00 */
[----:B------:R-:W-:Y:S01]  /*5970*/  CS2R R44, SRZ ;  /* 0x00000000002c7805 */ /* 0x000fe2000001ff00 */
[----:B------:R-:W-:Y:S06]  /*5980*/  @P1 BRA `(.L_x_92) ;  /* 0x00000000000c1947 */ /* 0x000fec0003800000 */
[----:B------:R-:W-:Y:S04]  /*5990*/  SHF.L.U32 R3, R74, 0x1f, RZ ;  /* 0x0000001f4a037819 */ /* 0x000fe800000006ff */
[----:B------:R-:W1:Y:S02]  /*59a0*/  SYNCS.PHASECHK.TRANS64.TRYWAIT P1, [UR48+0x30], R3 ;  /* 0x00003003ff0075a7 */ /* 0x000e640008021130 */
[----:B-1----:R-:W-:Y:S05]  /*59b0*/  @!P1 BRA `(.L_x_93) ;  /* 0x0000002800689947 */ /* 0x002fea0003800000 */
.L_x_92:
[----:B------:R-:W-:Y:S05]  /*59c0*/  BSYNC B0 ;  /* 0x0000000000007941 */ /* 0x000fea0003800000 */
.L_x_91:
[----:B------:R-:W-:Y:S01]  /*59d0*/  ISETP.NE.AND P1, PT, R91, RZ, PT ;  /* 0x000000ff5b00720c */ /* 0x000fe20003f25270 */
[----:B------:R-:W-:Y:S11]  /*59e0*/  HFMA2 R88, -RZ, RZ, 0, 5.9604644775390625e-08 ;  /* 0x00000001ff587431 */ /* 0x000ff600000001ff */
[----:B------:R-:W-:Y:S01]  /*59f0*/  @!UPT UIADD3 URZ, UPT, UPT, URZ, URZ, URZ ;  /* 0x000000fffffff290 */ /* 0x000fe2000fffe0ff */
[----:B------:R-:W-:Y:S05]  /*5a00*/  @P1 WARPSYNC.ALL ;  /* 0x0000000000001948 */ /* 0x000fea0003800000 */
[----:B------:R3:W4:Y:S04]  /*5a10*/  @P1 LDSM.16.M88.4 R48, [R5] ;  /* 0x000000000530183b */ /* 0x0007280000000200 */
[----:B------:R3:W1:Y:S04]  /*5a20*/  @P1 LDSM.16.M88.4 R52, [R4] ;  /* 0x000000000434183b */ /* 0x0006680000000200 */
[----:B------:R3:W1:Y:S04]  /*5a30*/  @P1 LDSM.16.M88.4 R40, [R89+UR48+0x400] ;  /* 0x000400305928183b */ /* 0x0006680008000200 */
[----:B------:R3:W1:Y:S02]  /*5a40*/  @P1 LDSM.16.M88.4 R44, [R82+0x400] ;  /* 0x00040000522c183b */ /* 0x0006640000000200 */
.L_x_90:
[----:B------:R-:W-:Y:S05]  /*5a50*/  BSYNC B1 ;  /* 0x0000000000017941 */ /* 0x000fea0003800000 */
.L_x_89:
[----:B-1----:R-:W-:Y:S04]  /*5a60*/  SHF.R.U32.HI R0, RZ, 0x15, R34 ;  /* 0x00000015ff007819 */ /* 0x002fe80000011622 */
[----:B------:R-:W-:Y:S01]  /*5a70*/  LOP3.LUT P1, RZ, R0, 0x3, R69, 0x48, !PT ;  /* 0x0000000300ff7812 */ /* 0x000fe20007824845 */
[----:B------:R-:W-:Y:S01]  /*5a80*/  @!UPT UIADD3 URZ, UPT, UPT, URZ, URZ, URZ ;  /* 0x000000fffffff290 */ /* 0x000fe2000fffe0ff */
[----:B--2---:R-:W-:Y:S11]  /*5a90*/  @P0 BRA `(.L_x_94) ;  /* 0x0000000000080947 */ /* 0x004ff60003800000 */
[----:B------:R-:W1:Y:S02]  /*5aa0*/  SYNCS.PHASECHK.TRANS64.TRYWAIT P0, [R86+URZ+0xa0], R2 ;  /* 0x0000a002560075a7 */ /* 0x000e6400080011ff */
[----:B-1----:R-:W-:Y:S05]  /*5ab0*/  @!P0 BRA `(.L_x_95) ;  /* 0x0000002800408947 */ /* 0x002fea0003800000 */
.L_x_94:
[----:B------:R-:W-:Y:S05]  /*5ac0*/  @!P1 BRA `(.L_x_96) ;  /* 0x0000000000409947 */ /* 0x000fea0003800000 */
[----:B------:R-:W3:Y:S01]  /*5ad0*/  LDCU.64 UR8, c[0x4][0x70] ;  /* 0x01000e00ff0877ac */ /* 0x000ee20008000a00 */
[----:B------:R-:W-:Y:S01]  /*5ae0*/  MOV R3, 0x0 ;  /* 0x0000000000037802 */ /* 0x000fe20000000f00 */
[----:B------:R-:W-:Y:S02]  /*5af0*/  HFMA2 R12, -RZ, RZ, 0, 5.9604644775390625e-08 ;  /* 0x00000001ff0c7431 */ /* 0x000fe400000001ff */
[----:B------:R-:W-:Y:S02]  /*5b00*/  IMAD.MOV.U32 R8, RZ, RZ, 0x192 ;  /* 0x00000192ff087424 */ /* 0x000fe400078e00ff */
[----:B------:R-:W-:Y:S01]  /*5b10*/  IMAD.MOV.U32 R13, RZ, RZ, RZ ;  /* 0x000000ffff0d7224 */ /* 0x000fe200078e00ff */
[----:B------:R-:W2:Y:S01]  /*5b20*/  LDCU.64 UR6, c[0x4][0x78] ;  /* 0x01000f00ff0677ac */ /* 0x000ea20008000a00 */
[----:B-1----:R-:W1:Y:S01]  /*5b30*/  LDC.64 R2, c[0x4][R3] ;  /* 0x0100000003027b82 */ /* 0x002e620000000a00 */
[----:B------:R-:W5:Y:S01]  /*5b40*/  LDCU.64 UR4, c[0x4][0x10] ;  /* 0x01000200ff0477ac */ /* 0x000f620008000a00 */
[----:B---3--:R-:W-:Y:S01]  /*5b50*/  MOV R5, UR9 ;  /* 0x0000000900057c02 */ /* 0x008fe20008000f00 */
[----:B------:R-:W-:Y:S01]  /*5b60*/  IMAD.U32 R4, RZ, RZ, UR8 ;  /* 0x00000008ff047e24 */ /* 0x000fe2000f8e00ff */
[----:B--2---:R-:W-:Y:S01]  /*5b70*/  MOV R7, UR7 ;  /* 0x0000000700077c02 */ /* 0x004fe20008000f00 */
[----:B------:R-:W-:Y:S01]  /*5b80*/  IMAD.U32 R6, RZ, RZ, UR6 ;  /* 0x00000006ff067e24 */ /* 0x000fe2000f8e00ff */
[----:B-----5:R-:W-:Y:S01]  /*5b90*/  MOV R11, UR5 ;  /* 0x00000005000b7c02 */ /* 0x020fe20008000f00 */
[----:B------:R-:W-:Y:S02]  /*5ba0*/  IMAD.U32 R10, RZ, RZ, UR4 ;  /* 0x00000004ff0a7e24 */ /* 0x000fe4000f8e00ff */
[----:B------:R-:W-:Y:S07]  /*5bb0*/  LEPC R20, `(.L_x_96) ;  /* 0x000000001014794e */ /* 0x000fee0000000000 */
[----:B-1--4-:R-:W-:Y:S05]  /*5bc0*/  CALL.ABS.NOINC R2 ;  /* 0x0000000002007343 */ /* 0x012fea0003c00000 */
.L_x_96:
[----:B------:R-:W-:Y:S05]  /*5bd0*/  WARPSYNC.ALL ;  /* 0x0000000000007948 */ /* 0x000fea0003800000 */
[----:B------:R-:W-:Y:S01]  /*5be0*/  R2UR UR4, R34 ;  /* 0x00000000220472ca */ /* 0x000fe200000e0000 */
[----:B------:R-:W-:Y:S01]  /*5bf0*/  BSSY.RECONVERGENT B0, `(.L_x_97) ;  /* 0x000003c000007945 */ /* 0x000fe20003800200 */
[----:B------:R-:W-:Y:S02]  /*5c00*/  SHF.L.U32 R87, R76, 0x2, RZ ;  /* 0x000000024c577819 */ /* 0x000fe400000006ff */
[----:B------:R-:W-:Y:S02]  /*5c10*/  ISETP.NE.AND P0, PT, R77, RZ, PT ;  /* 0x000000ff4d00720c */ /* 0x000fe40003f05270 */
[----:B------:R-:W-:Y:S04]  /*5c20*/  IADD3 R83, PT, PT, R83, R87, RZ ;  /* 0x0000005753537210 */ /* 0x000fe80007ffe0ff */
[----:B------:R-:W-:Y:S03]  /*5c30*/  IADD3 R85, PT, PT, R75, R83, RZ ;  /* 0x000000534b557210 */ /* 0x000fe60007ffe0ff */
[----:B---3--:R-:W2:Y:S02]  /*5c40*/  LDTM.16dp128bit.x8 R4, tmem[UR4] ;  /* 0x00000004000479ee */ /* 0x008ea40008180000 */
[C---:B--2---:R-:W-:Y:S01]  /*5c50*/  FMUL R0, R33.reuse, R4 ;  /* 0x0000000421007220 */ /* 0x044fe20000400000 */
[C---:B-1----:R-:W-:Y:S01]  /*5c60*/  FMUL R2, R33.reuse, R5 ;  /* 0x0000000521027220 */ /* 0x042fe20000400000 */
[C---:B------:R-:W-:Y:S01]  /*5c70*/  FMUL R3, R33.reuse, R6 ;  /* 0x0000000621037220 */ /* 0x040fe20000400000 */
[----:B------:R-:W-:Y:S01]  /*5c80*/  FMUL R7, R33, R7 ;  /* 0x0000000721077220 */ /* 0x000fe20000400000 */
[----:B------:R-:W-:Y:S01]  /*5c90*/  FFMA R36, R35, R40, R0 ;  /* 0x0000002823247223 */ /* 0x000fe20000000000 */
        /* <DEDUP_REMOVED lines=10> */
[----:B------:R1:W-:Y:S01]  /*5d40*/  STSM.16.M88.4 [R84+0x400], R36 ;  /* 0x0004002454007844 */ /* 0x0003e20000000200 */
[----:B------:R-:W-:Y:S01]  /*5d50*/  FMUL R9, R33, R13 ;  /* 0x0000000d21097220 */ /* 0x000fe20000400000 */
[----:B------:R-:W-:Y:S01]  /*5d60*/  FFMA R6, R35, R46, R6 ;  /* 0x0000002e23067223 */ /* 0x000fe20000000006 */
[----:B------:R-:W-:Y:S01]  /*5d70*/  FMUL R10, R33, R14 ;  /* 0x0000000e210a7220 */ /* 0x000fe20000400000 */
[----:B------:R-:W-:Y:S01]  /*5d80*/  FFMA R7, R35, R47, R11 ;  /* 0x0000002f23077223 */ /* 0x000fe2000000000b */
[----:B------:R-:W-:Y:S01]  /*5d90*/  FMUL R15, R33, R15 ;  /* 0x0000000f210f7220 */ /* 0x000fe20000400000 */
[----:B----4-:R-:W-:Y:S01]  /*5da0*/  FFMA R8, R35, R48, R8 ;  /* 0x0000003023087223 */ /* 0x010fe20000000008 */
        /* <DEDUP_REMOVED lines=8> */
[C---:B------:R-:W-:Y:S01]  /*5e30*/  FFMA R12, R35.reuse, R52, R12 ;  /* 0x00000034230c7223 */ /* 0x040fe2000000000c */
[C---:B------:R-:W-:Y:S01]  /*5e40*/  FFMA R13, R35.reuse, R53, R13 ;  /* 0x00000035230d7223 */ /* 0x040fe2000000000d */
[C---:B------:R-:W-:Y:S01]  /*5e50*/  FFMA R14, R35.reuse, R54, R14 ;  /* 0x00000036230e7223 */ /* 0x040fe2000000000e */
[----:B------:R1:W-:Y:S01]  /*5e60*/  STSM.16.M88.4 [R83], R8 ;  /* 0x0000000853007844 */ /* 0x0003e20000000200 */
[----:B------:R-:W-:Y:S05]  /*5e70*/  FFMA R15, R35, R55, R19 ;  /* 0x00000037230f7223 */ /* 0x000fea0000000013 */
[----:B------:R1:W-:Y:S01]  /*5e80*/  STSM.16.M88.4 [R85], R12 ;  /* 0x0000000c55007844 */ /* 0x0003e20000000200 */
[----:B------:R-:W-:Y:S01]  /*5e90*/  @!PT LDS RZ, [RZ] ;  /* 0x00000000fffff984 */ /* 0x000fe20000000800 */
[----:B------:R-:W-:Y:S01]  /*5ea0*/  @!PT LDS RZ, [RZ] ;  /* 0x00000000fffff984 */ /* 0x000fe20000000800 */
[----:B------:R-:W-:Y:S01]  /*5eb0*/  @!PT LDS RZ, [RZ] ;  /* 0x00000000fffff984 */ /* 0x000fe20000000800 */
[----:B------:R-:W-:Y:S01]  /*5ec0*/  @!PT LDS RZ, [RZ] ;  /* 0x00000000fffff984 */ /* 0x000fe20000000800 */
[----:B------:R2:W-:Y:S06]  /*5ed0*/  MEMBAR.ALL.CTA ;  /* 0x0000000000007992 */ /* 0x0005ec0000008000 */
[----:B--2---:R-:W2:Y:S02]  /*5ee0*/  FENCE.VIEW.ASYNC.S ;  /* 0x00000000000073c6 */ /* 0x004ea40000000000 */
[----:B--2---:R-:W-:Y:S06]  /*5ef0*/  BAR.SYNC.DEFER_BLOCKING 0x1, 0x80 ;  /* 0x0042000000007b1d */ /* 0x004fec0000010000 */
[----:B------:R-:W-:Y:S05]  /*5f00*/  @P0 BRA `(.L_x_98) ;  /* 0x0000000000280947 */ /* 0x000fea0003800000 */
[----:B------:R-:W-:Y:S02]  /*5f10*/  UIADD3 UR4, UPT, UPT, UR48, 0x400, URZ ;  /* 0x0000040030047890 */ /* 0x000fe4000fffe0ff */
[----:B------:R-:W-:Y:S01]  /*5f20*/  UIADD3 UR6, UP0, UPT, UR52, 0x680, URZ ;  /* 0x0000068034067890 */ /* 0x000fe2000ff1e0ff */
[----:B------:R-:W-:Y:S03]  /*5f30*/  UMOV UR43, UR36 ;  /* 0x00000024002b7c82 */ /* 0x000fe60008000000 */
[----:B------:R-:W-:Y:S01]  /*5f40*/  MOV R70, UR4 ;  /* 0x0000000400467c02 */ /* 0x000fe20008000f00 */
[----:B------:R-:W-:Y:S03]  /*5f50*/  UIADD3.X UR7, UPT, UPT, URZ, UR53, URZ, UP0, !UPT ;  /* 0x00000035ff077290 */ /* 0x000fe600087fe4ff */
[----:B------:R-:W-:Y:S11]  /*5f60*/  R2UR UR40, R70 ;  /* 0x00000000462872ca */ /* 0x000ff600000e0000 */
[----:B------:R-:W-:Y:S02]  /*5f70*/  @!UPT UIADD3 URZ, UPT, UPT, URZ, URZ, URZ ;  /* 0x000000fffffff290 */ /* 0x000fe4000fffe0ff */
[----:B------:R2:W-:Y:S01]  /*5f80*/  UTMASTG.3D [UR40], [UR6] ;  /* 0x00000028060073b5 */ /* 0x0005e20008010000 */
[----:B------:R0:W-:Y:S01]  /*5f90*/  UTMACMDFLUSH ;  /* 0x00000000000079b7 */ /* 0x0001e20000000000 */
[----:B--2---:R-:W-:Y:S04]  /*5fa0*/  DEPBAR.LE SB0, 0x1 ;  /* 0x000080400000791a */ /* 0x004fe80000000000 */
.L_x_98:
[----:B------:R-:W-:Y:S05]  /*5fb0*/  BSYNC.RECONVERGENT B0 ;  /* 0x0000000000007941 */ /* 0x000fea0003800200 */
.L_x_97:
[----:B------:R-:W-:Y:S01]  /*5fc0*/  BAR.SYNC.DEFER_BLOCKING 0x1, 0x80 ;  /* 0x0042000000007b1d */ /* 0x000fe20000010000 */
[----:B------:R-:W-:Y:S01]  /*5fd0*/  ISETP.NE.AND P1, PT, R81, RZ, PT ;  /* 0x000000ff5100720c */ /* 0x000fe20003f25270 */
[----:B------:R-:W-:Y:S01]  /*5fe0*/  UISETP.NE.AND UP0, UPT, UR49, URZ, UPT ;  /* 0x000000ff3100728c */ /* 0x000fe2000bf05270 */
[----:B------:R-:W-:Y:S11]  /*5ff0*/  LEA R2, R88, UR48, 0x3 ;  /* 0x0000003058027c11 */ /* 0x000ff6000f8e18ff */
[----:B------:R-:W-:Y:S01]  /*6000*/  @P1 SHF.L.U32 R3, R74, 0x1f, RZ ;  /* 0x0000001f4a031819 */ /* 0x000fe200000006ff */
[----:B------:R-:W-:Y:S06]  /*6010*/  BRA.U !UP0, `(.L_x_99) ;  /* 0x0000000108247547 */ /* 0x000fec000b800000 */
[----:B-1----:R-:W-:Y:S01]  /*6020*/  IMAD.U32 R4, RZ, RZ, UR51 ;  /* 0x00000033ff047e24 */ /* 0x002fe2000f8e00ff */
[----:B------:R-:W-:Y:S01]  /*6030*/  MOV R0, UR37 ;  /* 0x0000002500007c02 */ /* 0x000fe20008000f00 */
[----:B------:R-:W-:Y:S03]  /*6040*/  UIADD3 UR51, UPT, UPT, UR51, 0x1, URZ ;  /* 0x0000000133337890 */ /* 0x000fe6000fffe0ff */
[----:B------:R-:W-:Y:S01]  /*6050*/  @P1 LEA R4, R4, UR48, 0x3 ;  /* 0x0000003004041c11 */ /* 0x000fe2000f8e18ff */
[----:B------:R-:W-:Y:S04]  /*6060*/  UISETP.NE.AND UP0, UPT, UR51, 0x4, UPT ;  /* 0x000000043300788c */ /* 0x000fe8000bf05270 */
[----:B------:R-:W-:Y:S01]  /*6070*/  @P1 VIADD R4, R4, 0x50 ;  /* 0x0000005004041836 */ /* 0x000fe20000000000 */
[----:B------:R-:W-:Y:S04]  /*6080*/  USEL UR51, UR51, URZ, UP0 ;  /* 0x000000ff33337287 */ /* 0x000fe80008000000 */
[----:B------:R-:W-:Y:S04]  /*6090*/  @P1 PRMT R0, R0, 0x654, R4 ;  /* 0x0000065400001816 */ /* 0x000fe80000000004 */
[----:B------:R2:W-:Y:S04]  /*60a0*/  @P1 SYNCS.ARRIVE.TRANS64.RED.A1T0 RZ, [R0+URZ], RZ ;  /* 0x000000ff00ff19a7 */ /* 0x0005e800081004ff */
.L_x_99:
[----:B------:R-:W3:Y:S01]  /*60b0*/  @P1 SYNCS.PHASECHK.TRANS64.TRYWAIT P0, [R2+URZ+0x30], R3 ;  /* 0x00003003020015a7 */ /* 0x000ee200080011ff */
[----:B------:R-:W-:Y:S01]  /*60c0*/  BSSY B1, `(.L_x_100) ;  /* 0x0000017000017945 */ /* 0x000fe20003800000 */
[----:B---3--:R-:W-:Y:S03]  /*60d0*/  @P1 SEL R90, RZ, 0x1, !P0 ;  /* 0x00000001ff5a1807 */ /* 0x008fe60004000000 */
[----:B------:R-:W-:Y:S05]  /*60e0*/  @!P1 BRA `(.L_x_101) ;  /* 0x0000000000509947 */ /* 0x000fea0003800000 */
[----:B------:R-:W-:Y:S01]  /*60f0*/  ISETP.NE.AND P1, PT, R91, RZ, PT ;  /* 0x000000ff5b00720c */ /* 0x000fe20003f25270 */
[----:B------:R-:W-:Y:S01]  /*6100*/  BSSY B0, `(.L_x_102) ;  /* 0x000000a000007945 */ /* 0x000fe20003800000 */
[----:B------:R-:W-:Y:S11]  /*6110*/  ISETP.NE.AND P0, PT, R90, RZ, PT ;  /* 0x000000ff5a00720c */ /* 0x000ff60003f05270 */
[----:B-1----:R-:W-:Y:S04]  /*6120*/  @P1 IMAD R5, R88, 0x2000, R89 ;  /* 0x0000200058051824 */ /* 0x002fe800078e0259 */
[----:B------:R-:W-:Y:S05]  /*6130*/  @P1 VIADD R4, R5, UR48 ;  /* 0x0000003005041c36 */ /* 0x000fea0008000000 */
[----:B------:R-:W-:Y:S01]  /*6140*/  @P1 IADD3 R3, PT, PT, R87, R4, RZ ;  /* 0x0000000457031210 */ /* 0x000fe20007ffe0ff */
[----:B------:R-:W-:Y:S01]  /*6150*/  @P1 IMAD.IADD R4, R75, 0x1, R4 ;  /* 0x000000014b041824 */ /* 0x000fe200078e0204 */
[----:B------:R-:W-:Y:S06]  /*6160*/  @P0 BRA `(.L_x_103) ;  /* 0x00000000000c0947 */ /* 0x000fec0003800000 */
[----:B--2---:R-:W-:Y:S04]  /*6170*/  SHF.L.U32 R0, R74, 0x1f, RZ ;  /* 0x0000001f4a007819 */ /* 0x004fe800000006ff */
[----:B------:R-:W1:Y:S02]  /*6180*/  SYNCS.PHASECHK.TRANS64.TRYWAIT P0, [R2+URZ+0x30], R0 ;  /* 0x00003000020075a7 */ /* 0x000e6400080011ff */
[----:B-1----:R-:W-:Y:S05]  /*6190*/  @!P0 BRA `(.L_x_104) ;  /* 0x00000020009c8947 */ /* 0x002fea0003800000 */
.L_x_103:
[----:B------:R-:W-:Y:S05]  /*61a0*/  BSYNC B0 ;  /* 0x0000000000007941 */ /* 0x000fea0003800000 */
.L_x_102:
[----:B------:R-:W-:Y:S02]  /*61b0*/  ISETP.NE.AND P0, PT, R91, RZ, PT ;  /* 0x000000ff5b00720c */ /* 0x000fe40003f05270 */
[----:B------:R-:W-:Y:S11]  /*61c0*/  IADD3 R88, PT, PT, R88, 0x1, RZ ;  /* 0x0000000158587810 */ /* 0x000ff60007ffe0ff */
[----:B-12---:R-:W-:Y:S01]  /*61d0*/  @P0 IMAD.IADD R0, R75, 0x1, R3 ;  /* 0x000000014b000824 */ /* 0x006fe200078e0203 */
[----:B------:R-:W-:Y:S05]  /*61e0*/  @P0 WARPSYNC.ALL ;  /* 0x0000000000000948 */ /* 0x000fea0003800000 */
[----:B------:R3:W4:Y:S04]  /*61f0*/  @P0 LDSM.16.M88.4 R40, [R5+UR48+0x400] ;  /* 0x000400300528083b */ /* 0x0007280008000200 */
[----:B------:R3:W1:Y:S04]  /*6200*/  @P0 LDSM.16.M88.4 R44, [R4+0x400] ;  /* 0x00040000042c083b */ /* 0x0006680000000200 */
[----:B------:R3:W2:Y:S04]  /*6210*/  @P0 LDSM.16.M88.4 R48, [R3+0x400] ;  /* 0x000400000330083b */ /* 0x0006a80000000200 */
[----:B------:R3:W1:Y:S02]  /*6220*/  @P0 LDSM.16.M88.4 R52, [R0+0x400] ;  /* 0x000400000034083b */ /* 0x0006640000000200 */
.L_x_101:
[----:B------:R-:W-:Y:S05]  /*6230*/  BSYNC B1 ;  /* 0x0000000000017941 */ /* 0x000fea0003800000 */
.L_x_100:
[----:B--23--:R-:W-:Y:S05]  /*6240*/  VIADD R0, R34, 0x20 ;  /* 0x0000002022007836 */ /* 0x00cfea0000000000 */
[----:B------:R-:W-:Y:S04]  /*6250*/  SHF.R.U32.HI R0, RZ, 0x15, R0 ;  /* 0x00000015ff007819 */ /* 0x000fe80000011600 */
[----:B------:R-:W-:Y:S11]  /*6260*/  LOP3.LUT P0, RZ, R0, 0x3, R69, 0x48, !PT ;  /* 0x0000000300ff7812 */ /* 0x000ff60007804845 */
[----:B------:R-:W-:Y:S02]  /*6270*/  @!UPT UIADD3 URZ, UPT, UPT, URZ, URZ, URZ ;  /* 0x000000fffffff290 */ /* 0x000fe4000fffe0ff */
[----:B------:R-:W-:Y:S05]  /*6280*/  @!P0 BRA `(.L_x_105) ;  /* 0x0000000000408947 */ /* 0x000fea0003800000 */
[----:B------:R-:W2:Y:S01]  /*6290*/  LDCU.64 UR8, c[0x4][0x70] ;  /* 0x01000e00ff0877ac */ /* 0x000ea20008000a00 */
[----:B------:R-:W-:Y:S01]  /*62a0*/  MOV R3, 0x0 ;  /* 0x0000000000037802 */ /* 0x000fe20000000f00 */
[----:B-1----:R-:W-:Y:S02]  /*62b0*/  HFMA2 R12, -RZ, RZ, 0, 5.9604644775390625e-08 ;  /* 0x00000001ff0c7431 */ /* 0x002fe400000001ff */
[----:B------:R-:W-:Y:S02]  /*62c0*/  IMAD.MOV.U32 R8, RZ, RZ, 0x192 ;  /* 0x00000192ff087424 */ /* 0x000fe400078e00ff */
[----:B------:R-:W-:Y:S01]  /*62d0*/  IMAD.MOV.U32 R13, RZ, RZ, RZ ;  /* 0x000000ffff0d7224 */ /* 0x000fe200078e00ff */
[----:B------:R-:W1:Y:S01]  /*62e0*/  LDCU.64 UR6, c[0x4][0x78] ;  /* 0x01000f00ff0677ac */ /* 0x000e620008000a00 */
[----:B------:R-:W3:Y:S01]  /*62f0*/  LDC.64 R2, c[0x4][R3] ;  /* 0x0100000003027b82 */ /* 0x000ee20000000a00 */
[----:B------:R-:W5:Y:S01]  /*6300*/  LDCU.64 UR4, c[0x4][0x10] ;  /* 0x01000200ff0477ac */ /* 0x000f620008000a00 */
[----:B--2---:R-:W-:Y:S01]  /*6310*/  MOV R5, UR9 ;  /* 0x0000000900057c02 */ /* 0x004fe20008000f00 */
[----:B------:R-:W-:Y:S01]  /*6320*/  IMAD.U32 R4, RZ, RZ, UR8 ;  /* 0x00000008ff047e24 */ /* 0x000fe2000f8e00ff */
[----:B-1----:R-:W-:Y:S01]  /*6330*/  MOV R7, UR7 ;  /* 0x0000000700077c02 */ /* 0x002fe20008000f00 */
[----:B------:R-:W-:Y:S01]  /*6340*/  IMAD.U32 R6, RZ, RZ, UR6 ;  /* 0x00000006ff067e24 */ /* 0x000fe2000f8e00ff */
[----:B-----5:R-:W-:Y:S01]  /*6350*/  MOV R11, UR5 ;  /* 0x00000005000b7c02 */ /* 0x020fe20008000f00 */
[----:B------:R-:W-:Y:S02]  /*6360*/  IMAD.U32 R10, RZ, RZ, UR4 ;  /* 0x00000004ff0a7e24 */ /* 0x000fe4000f8e00ff */
[----:B------:R-:W-:Y:S07]  /*6370*/  LEPC R20, `(.L_x_105) ;  /* 0x000000001014794e */ /* 0x000fee0000000000 */
[----:B---34-:R-:W-:Y:S05]  /*6380*/  CALL.ABS.NOINC R2 ;  /* 0x0000000002007343 */ /* 0x018fea0003c00000 */
.L_x_105:
[----:B------:R-:W-:Y:S05]  /*6390*/  WARPSYNC.ALL ;  /* 0x0000000000007948 */ /* 0x000fea0003800000 */
[----:B------:R-:W-:Y:S01]  /*63a0*/  R2UR UR4, R34 ;  /* 0x00000000220472ca */ /* 0x000fe200000e0000 */
[----:B------:R-:W-:Y:S01]  /*63b0*/  BSSY.RECONVERGENT B0, `(.L_x_106) ;  /* 0x0000040000007945 */ /* 0x000fe20003800200 */
[----:B------:R-:W-:Y:S02]  /*63c0*/  ISETP.NE.AND P6, PT, R81, RZ, PT ;  /* 0x000000ff5100720c */ /* 0x000fe40003fc5270 */
[----:B------:R-:W-:Y:S02]  /*63d0*/  ISETP.NE.AND P0, PT, R77, RZ, PT ;  /* 0x000000ff4d00720c */ /* 0x000fe40003f05270 */
[----:B------:R-:W-:Y:S07]  /*63e0*/  MOV R20, UR51 ;  /* 0x0000003300147c02 */ /* 0x000fee0008000f00 */
[----:B-1----:R-:W1:Y:S02]  /*63f0*/  LDTM.16dp128bit.x8 R4, tmem[UR4+0x20] ;  /* 0x00002004000479ee */ /* 0x002e640008180000 */
[----:B------:R-:W-:Y:S01]  /*6400*/  @P6 LEA R20, R20, UR48, 0x3 ;  /* 0x0000003014146c11 */ /* 0x000fe2000f8e18ff */
[C---:B-1----:R-:W-:Y:S01]  /*6410*/  FMUL R0, R33.reuse, R4 ;  /* 0x0000000421007220 */ /* 0x042fe20000400000 */
[C---:B------:R-:W-:Y:S01]  /*6420*/  FMUL R2, R33.reuse, R5 ;  /* 0x0000000521027220 */ /* 0x040fe20000400000 */
[C---:B------:R-:W-:Y:S01]  /*6430*/  FMUL R3, R33.reuse, R6 ;  /* 0x0000000621037220 */ /* 0x040fe20000400000 */
[----:B------:R-:W-:Y:S01]  /*6440*/  FMUL R7, R33, R7 ;  /* 0x0000000721077220 */ /* 0x000fe20000400000 */
[----:B----4-:R-:W-:Y:S01]  /*6450*/  FFMA R36, R35, R40, R0 ;  /* 0x0000002823247223 */ /* 0x010fe20000000000 */
        /* <DEDUP_REMOVED lines=28> */
[----:B------:R1:W-:Y:S01]  /*6620*/  STSM.16.M88.4 [R83+0x2000], R8 ;  /* 0x0020000853007844 */ /* 0x0003e20000000200 */
[----:B------:R-:W-:Y:S01]  /*6630*/  FFMA R15, R35, R55, R19 ;  /* 0x00000037230f7223 */ /* 0x000fe20000000013 */
[----:B------:R-:W-:Y:S02]  /*6640*/  MOV R16, UR37 ;  /* 0x0000002500107c02 */ /* 0x000fe40008000f00 */
[----:B------:R-:W-:Y:S02]  /*6650*/  @P6 IADD3 R17, PT, PT, R20, 0x50, RZ ;  /* 0x0000005014116810 */ /* 0x000fe40007ffe0ff */
[----:B------:R1:W-:Y:S01]  /*6660*/  STSM.16.M88.4 [R85+0x2000], R12 ;  /* 0x0020000c55007844 */ /* 0x0003e20000000200 */
[----:B------:R-:W-:Y:S02]  /*6670*/  LEA R0, R88, UR48, 0x3 ;  /* 0x0000003058007c11 */ /* 0x000fe4000f8e18ff */
[----:B------:R-:W-:Y:S01]  /*6680*/  @P6 PRMT R16, R16, 0x654, R17 ;  /* 0x0000065410106816 */ /* 0x000fe20000000011 */
[----:B------:R-:W-:Y:S01]  /*6690*/  @!PT LDS RZ, [RZ] ;  /* 0x00000000fffff984 */ /* 0x000fe20000000800 */
[----:B------:R-:W-:Y:S01]  /*66a0*/  @!PT LDS RZ, [RZ] ;  /* 0x00000000fffff984 */ /* 0x000fe20000000800 */
[----:B------:R-:W-:Y:S01]  /*66b0*/  @!PT LDS RZ, [RZ] ;  /* 0x00000000fffff984 */ /* 0x000fe20000000800 */
[----:B------:R-:W-:Y:S01]  /*66c0*/  @!PT LDS RZ, [RZ] ;  /* 0x00000000fffff984 */ /* 0x000fe20000000800 */
[----:B------:R2:W-:Y:S06]  /*66d0*/  MEMBAR.ALL.CTA ;  /* 0x0000000000007992 */ /* 0x0005ec0000008000 */
[----:B--2---:R-:W2:Y:S01]  /*66e0*/  FENCE.VIEW.ASYNC.S ;  /* 0x00000000000073c6 */ /* 0x004ea20000000000 */
[----:B------:R-:W-:Y:S01]  /*66f0*/  @P6 SHF.L.U32 R2, R74, 0x1f, RZ ;  /* 0x0000001f4a026819 */ /* 0x000fe200000006ff */
[----:B--2---:R-:W-:Y:S06]  /*6700*/  BAR.SYNC.DEFER_BLOCKING 0x1, 0x80 ;  /* 0x0042000000007b1d */ /* 0x004fec0000010000 */
[----:B------:R-:W-:Y:S05]  /*6710*/  @P0 BRA `(.L_x_107) ;  /* 0x0000000000240947 */ /* 0x000fea0003800000 */
[----:B------:R-:W-:Y:S02]  /*6720*/  UIADD3 UR8, UP0, UPT, UR52, 0x680, URZ ;  /* 0x0000068034087890 */ /* 0x000fe4000ff1e0ff */
[----:B------:R-:W-:Y:S02]  /*6730*/  UIADD3 UR5, UPT, UPT, UR41, 0x20, URZ ;  /* 0x0000002029057890 */ /* 0x000fe4000fffe0ff */
[----:B------:R-:W-:Y:S02]  /*6740*/  UIADD3 UR4, UPT, UPT, UR48, 0x2400, URZ ;  /* 0x0000240030047890 */ /* 0x000fe4000fffe0ff */
[----:B------:R-:W-:Y:S01]  /*6750*/  UIADD3.X UR9, UPT, UPT, URZ, UR53, URZ, UP0, !UPT ;  /* 0x00000035ff097290 */ /* 0x000fe200087fe4ff */
[----:B------:R-:W-:Y:S01]  /*6760*/  UMOV UR6, UR42 ;  /* 0x0000002a00067c82 */ /* 0x000fe20008000000 */
[----:B------:R-:W-:Y:S07]  /*6770*/  UMOV UR7, UR36 ;  /* 0x0000002400077c82 */ /* 0x000fee0008000000 */
[----:B------:R2:W-:Y:S01]  /*6780*/  UTMASTG.3D [UR4], [UR8] ;  /* 0x00000004080073b5 */ /* 0x0005e20008010000 */
[----:B------:R0:W-:Y:S01]  /*6790*/  UTMACMDFLUSH ;  /* 0x00000000000079b7 */ /* 0x0001e20000000000 */
[----:B--2---:R-:W-:Y:S04]  /*67a0*/  DEPBAR.LE SB0, 0x1 ;  /* 0x000080400000791a */ /* 0x004fe80000000000 */
.L_x_107:
[----:B------:R-:W-:Y:S05]  /*67b0*/  BSYNC.RECONVERGENT B0 ;  /* 0x0000000000007941 */ /* 0x000fea0003800200 */
.L_x_106:
[----:B------:R-:W-:Y:S01]  /*67c0*/  BAR.SYNC.DEFER_BLOCKING 0x1, 0x80 ;  /* 0x0042000000007b1d */ /* 0x000fe20000010000 */
[----:B------:R-:W-:Y:S04]  /*67d0*/  UIADD3 UR40, UPT, UPT, UR51, 0x1, URZ ;  /* 0x0000000133287890 */ /* 0x000fe8000fffe0ff */
[----:B------:R-:W-:Y:S04]  /*67e0*/  UISETP.NE.AND UP0, UPT, UR40, 0x4, UPT ;  /* 0x000000042800788c */ /* 0x000fe8000bf05270 */
[----:B------:R-:W-:Y:S01]  /*67f0*/  USEL UR40, UR40, URZ, UP0 ;  /* 0x000000ff28287287 */ /* 0x000fe20008000000 */
[----:B------:R2:W-:Y:S01]  /*6800*/  @P6 SYNCS.ARRIVE.TRANS64.RED.A1T0 RZ, [R16+URZ], RZ ;  /* 0x000000ff10ff69a7 */ /* 0x0005e200081004ff */
[----:B------:R-:W-:Y:S01]  /*6810*/  BSSY B1, `(.L_x_108) ;  /* 0x0000018000017945 */ /* 0x000fe20003800000 */
[----:B------:R-:W3:Y:S02]  /*6820*/  @P6 SYNCS.PHASECHK.TRANS64.TRYWAIT P0, [R0+URZ+0x30], R2 ;  /* 0x00003002000065a7 */ /* 0x000ee400080011ff */
[----:B---3--:R-:W-:Y:S01]  /*6830*/  @P6 SEL R90, RZ, 0x1, !P0 ;  /* 0x00000001ff5a6807 */ /* 0x008fe20004000000 */
[----:B--2---:R-:W-:Y:S06]  /*6840*/  @!P6 BRA `(.L_x_109) ;  /* 0x000000000050e947 */ /* 0x004fec0003800000 */
        /* <DEDUP_REMOVED lines=8> */
[----:B------:R-:W-:Y:S04]  /*68d0*/  SHF.L.U32 R5, R74, 0x1f, RZ ;  /* 0x0000001f4a057819 */ /* 0x000fe800000006ff */
[----:B------:R-:W1:Y:S02]  /*68e0*/  SYNCS.PHASECHK.TRANS64.TRYWAIT P0, [R0+URZ+0x30], R5 ;  /* 0x00003005000075a7 */ /* 0x000e6400080011ff */
[----:B-1----:R-:W-:Y:S05]  /*68f0*/  @!P0 BRA `(.L_x_112) ;  /* 0x0000001800d88947 */ /* 0x002fea0003800000 */
.L_x_111:
[----:B------:R-:W-:Y:S05]  /*6900*/  BSYNC B0 ;  /* 0x0000000000007941 */ /* 0x000fea0003800000 */
.L_x_110:
[----:B------:R-:W-:Y:S02]  /*6910*/  ISETP.NE.AND P0, PT, R91, RZ, PT ;  /* 0x000000ff5b00720c */ /* 0x000fe40003f05270 */
[----:B------:R-:W-:Y:S11]  /*6920*/  IADD3 R88, PT, PT, R88, 0x1, RZ ;  /* 0x0000000158587810 */ /* 0x000ff60007ffe0ff */
[----:B-1----:R-:W-:Y:S01]  /*6930*/  @P0 IMAD.IADD R0, R75, 0x1, R2 ;  /* 0x000000014b000824 */ /* 0x002fe200078e0202 */
[----:B------:R-:W-:Y:S05]  /*6940*/  @P0 WARPSYNC.ALL ;  /* 0x0000000000000948 */ /* 0x000fea0003800000 */
[----:B------:R2:W3:Y:S04]  /*6950*/  @P0 LDSM.16.M88.4 R40, [R4+UR48+0x400] ;  /* 0x000400300428083b */ /* 0x0004e80008000200 */
[----:B------:R2:W4:Y:S04]  /*6960*/  @P0 LDSM.16.M88.4 R44, [R3+0x400] ;  /* 0x00040000032c083b */ /* 0x0005280000000200 */
[----:B------:R2:W1:Y:S04]  /*6970*/  @P0 LDSM.16.M88.4 R48, [R2+0x400] ;  /* 0x000400000230083b */ /* 0x0004680000000200 */
[----:B------:R2:W1:Y:S02]  /*6980*/  @P0 LDSM.16.M88.4 R52, [R0+0x400] ;  /* 0x000400000034083b */ /* 0x0004640000000200 */
.L_x_109:
[----:B------:R-:W-:Y:S05]  /*6990*/  BSYNC B1 ;  /* 0x0000000000017941 */ /* 0x000fea0003800000 */
.L_x_108:
[----:B--2---:R-:W-:Y:S05]  /*69a0*/  VIADD R0, R34, 0x40 ;  /* 0x0000004022007836 */ /* 0x004fea0000000000 */
        /* <DEDUP_REMOVED lines=20> */
.L_x_113:
        /* <DEDUP_REMOVED lines=12> */
[----:B---3--:R-:W-:Y:S01]  /*6bb0*/  FFMA R36, R35, R40, R0 ;  /* 0x0000002823247223 */ /* 0x008fe20000000000 */
[----:B------:R-:W-:Y:S01]  /*6bc0*/  FMUL R4, R33, R8 ;  /* 0x0000000821047220 */ /* 0x000fe20000400000 */
[----:B------:R-:W-:Y:S01]  /*6bd0*/  FFMA R37, R35, R41, R2 ;  /* 0x0000002923257223 */ /* 0x000fe20000000002 */
        /* <DEDUP_REMOVED lines=51> */
.L_x_115:
[----:B------:R-:W-:Y:S05]  /*6f10*/  BSYNC.RECONVERGENT B0 ;  /* 0x0000000000007941 */ /* 0x000fea0003800200 */
.L_x_114:
        /* <DEDUP_REMOVED lines=12> */
[----:B------:R-:W-:Y:S04]  /*6fe0*/  @P1 IMAD R88, R88, 0x2000, R89 ;  /* 0x0000200058581824 */ /* 0x000fe800078e0259 */
[----:B------:R-:W-:Y:S05]  /*6ff0*/  @P1 VIADD R3, R88, UR48 ;  /* 0x0000003058031c36 */ /* 0x000fea0008000000 */
[----:B------:R-:W-:Y:S01]  /*7000*/  @P1 IADD3 R87, PT, PT, R87, R3, RZ ;  /* 0x0000000357571210 */ /* 0x000fe20007ffe0ff */
[----:B------:R-:W-:Y:S01]  /*7010*/  @P1 IMAD.IADD R3, R75, 0x1, R3 ;  /* 0x000000014b031824 */ /* 0x000fe200078e0203 */
[----:B------:R-:W-:Y:S06]  /*7020*/  @P0 BRA `(.L_x_119) ;  /* 0x00000000000c0947 */ /* 0x000fec0003800000 */
[----:B------:R-:W-:Y:S04]  /*7030*/  SHF.L.U32 R0, R74, 0x1f, RZ ;  /* 0x0000001f4a007819 */ /* 0x000fe800000006ff */
[----:B------:R-:W2:Y:S02]  /*7040*/  SYNCS.PHASECHK.TRANS64.TRYWAIT P0, [R2+URZ+0x30], R0 ;  /* 0x00003000020075a7 */ /* 0x000ea400080011ff */
[----:B--2---:R-:W-:Y:S05]  /*7050*/  @!P0 BRA `(.L_x_120) ;  /* 0x0000001400148947 */ /* 0x004fea0003800000 */
.L_x_119:
[----:B------:R-:W-:Y:S05]  /*7060*/  BSYNC B0 ;  /* 0x0000000000007941 */ /* 0x000fea0003800000 */
.L_x_118:
[----:B------:R-:W-:Y:S11]  /*7070*/  ISETP.NE.AND P0, PT, R91, RZ, PT ;  /* 0x000000ff5b00720c */ /* 0x000ff60003f05270 */
[----:B------:R-:W-:Y:S02]  /*7080*/  @!UPT UIADD3 URZ, UPT, UPT, URZ, URZ, URZ ;  /* 0x000000fffffff290 */ /* 0x000fe4000fffe0ff */
[----:B--2---:R-:W-:Y:S01]  /*7090*/  @P0 IADD3 R0, PT, PT, R75, R87, RZ ;  /* 0x000000574b000210 */ /* 0x004fe20007ffe0ff */
[----:B------:R-:W-:Y:S05]  /*70a0*/  @P0 WARPSYNC.ALL ;  /* 0x0000000000000948 */ /* 0x000fea0003800000 */
[----:B------:R2:W3:Y:S04]  /*70b0*/  @P0 LDSM.16.M88.4 R40, [R88+UR48+0x400] ;  /* 0x000400305828083b */ /* 0x0004e80008000200 */
[----:B------:R2:W4:Y:S04]  /*70c0*/  @P0 LDSM.16.M88.4 R44, [R3+0x400] ;  /* 0x00040000032c083b */ /* 0x0005280000000200 */
[----:B------:R2:W1:Y:S04]  /*70d0*/  @P0 LDSM.16.M88.4 R48, [R87+0x400] ;  /* 0x000400005730083b */ /* 0x0004680000000200 */
[----:B------:R2:W1:Y:S02]  /*70e0*/  @P0 LDSM.16.M88.4 R52, [R0+0x400] ;  /* 0x000400000034083b */ /* 0x0004640000000200 */
.L_x_117:
[----:B------:R-:W-:Y:S05]  /*70f0*/  BSYNC B1 ;  /* 0x0000000000017941 */ /* 0x000fea0003800000 */
.L_x_116:
        /* <DEDUP_REMOVED lines=21> */
.L_x_121:
[----:B------:R-:W-:Y:S01]  /*7250*/  ISETP.NE.AND P0, PT, R77, RZ, PT ;  /* 0x000000ff4d00720c */ /* 0x000fe20003f05270 */
[----:B------:R-:W-:Y:S05]  /*7260*/  WARPSYNC.ALL ;  /* 0x0000000000007948 */ /* 0x000fea0003800000 */
[----:B------:R-:W-:Y:S01]  /*7270*/  R2UR UR4, R34 ;  /* 0x00000000220472ca */ /* 0x000fe200000e0000 */
[----:B------:R-:W-:Y:S01]  /*7280*/  BSSY.RECONVERGENT B0, `(.L_x_122) ;  /* 0x000003c000007945 */ /* 0x000fe20003800200 */
[----:B------:R-:W-:Y:S11]  /*7290*/  R2UR UR5, R86 ;  /* 0x00000000560572ca */ /* 0x000ff600000e0000 */
[----:B-1----:R-:W1:Y:S01]  /*72a0*/  LDTM.16dp128bit.x8 R4, tmem[UR4+0x60] ;  /* 0x00006004000479ee */ /* 0x002e620008180000 */
[----:B------:R-:W-:Y:S01]  /*72b0*/  NOP ;  /* 0x0000000000007918 */ /* 0x000fe20000000000 */
[----:B------:R-:W-:Y:S04]  /*72c0*/  UIADD3 UR5, UPT, UPT, UR5, 0xc0, URZ ;  /* 0x000000c005057890 */ /* 0x000fe8000fffe0ff */
[----:B------:R-:W-:Y:S09]  /*72d0*/  UPRMT UR5, UR37, 0x654, UR5 ;  /* 0x0000065425057896 */ /* 0x000ff20008000005 */
[----:B-1----:R-:W-:Y:S01]  /*72e0*/  SYNCS.ARRIVE.TRANS64.RED.A1T0 RZ, [UR5], RZ ;  /* 0x000000ffffff79a7 */ /* 0x002fe20008100405 */
[C---:B------:R-:W-:Y:S01]  /*72f0*/  FMUL R0, R33.reuse, R4 ;  /* 0x0000000421007220 */ /* 0x040fe20000400000 */
        /* <DEDUP_REMOVED lines=33> */
[----:B------:R-:W-:Y:S05]  /*7510*/  FFMA R15, R35, R55, R19 ;  /* 0x00000037230f7223 */ /* 0x000fea0000000013 */
[----:B------:R1:W-:Y:S01]  /*7520*/  STSM.16.M88.4 [R85+0x6000], R12 ;  /* 0x0060000c55007844 */ /* 0x0003e20000000200 */
        /* <DEDUP_REMOVED lines=17> */
.L_x_123:
[----:B------:R-:W-:Y:S05]  /*7640*/  BSYNC.RECONVERGENT B0 ;  /* 0x0000000000007941 */ /* 0x000fea0003800200 */
.L_x_122:
[----:B------:R-:W-:Y:S01]  /*7650*/  BAR.SYNC.DEFER_BLOCKING 0x1, 0x80 ;  /* 0x0042000000007b1d */ /* 0x000fe20000010000 */
[----:B------:R-:W-:Y:S01]  /*7660*/  UISETP.NE.AND UP0, UPT, UR49, -0x4, UPT ;  /* 0xfffffffc3100788c */ /* 0x000fe2000bf05270 */
[----:B------:R-:W-:Y:S08]  /*7670*/  IADD3 R31, PT, PT, R31, 0x1, RZ ;  /* 0x000000011f1f7810 */ /* 0x000ff00007ffe0ff */
[----:B------:R-:W-:Y:S05]  /*7680*/  BRA.U !UP0, `(.L_x_124) ;  /* 0x0000000108287547 */ /* 0x000fea000b800000 */
[----:B------:R-:W-:Y:S01]  /*7690*/  ISETP.NE.AND P0, PT, R81, RZ, PT ;  /* 0x000000ff5100720c */ /* 0x000fe20003f05270 */
[----:B------:R-:W-:Y:S01]  /*76a0*/  IMAD.U32 R2, RZ, RZ, UR51 ;  /* 0x00000033ff027e24 */ /* 0x000fe2000f8e00ff */
[----:B------:R-:W-:Y:S01]  /*76b0*/  UIADD3 UR51, UPT, UPT, UR51, 0x1, URZ ;  /* 0x0000000133337890 */ /* 0x000fe2000fffe0ff */
[----:B------:R-:W-:Y:S03]  /*76c0*/  IMAD.U32 R0, RZ, RZ, UR37 ;  /* 0x00000025ff007e24 */ /* 0x000fe6000f8e00ff */
[----:B------:R-:W-:Y:S04]  /*76d0*/  UISETP.NE.AND UP0, UPT, UR51, 0x4, UPT ;  /* 0x000000043300788c */ /* 0x000fe8000bf05270 */
[----:B------:R-:W-:Y:S03]  /*76e0*/  USEL UR51, UR51, URZ, UP0 ;  /* 0x000000ff33337287 */ /* 0x000fe60008000000 */
[----:B------:R-:W-:Y:S05]  /*76f0*/  @P0 LEA R2, R2, UR48, 0x3 ;  /* 0x0000003002020c11 */ /* 0x000fea000f8e18ff */
[----:B------:R-:W-:Y:S05]  /*7700*/  @P0 VIADD R2, R2, 0x50 ;  /* 0x0000005002020836 */ /* 0x000fea0000000000 */
[----:B------:R-:W-:Y:S04]  /*7710*/  @P0 PRMT R0, R0, 0x654, R2 ;  /* 0x0000065400000816 */ /* 0x000fe80000000002 */
[----:B------:R2:W-:Y:S03]  /*7720*/  @P0 SYNCS.ARRIVE.TRANS64.RED.A1T0 RZ, [R0+URZ], RZ ;  /* 0x000000ff00ff09a7 */ /* 0x0005e600081004ff */
.L_x_124:
[----:B------:R-:W-:Y:S01]  /*7730*/  ISETP.NE.AND P2, PT, R78, RZ, PT ;  /* 0x000000ff4e00720c */ /* 0x000fe20003f45270 */
[----:B------:R-:W-:Y:S01]  /*7740*/  UIADD3 UR49, UPT, UPT, UR49, 0x4, URZ ;  /* 0x0000000431317890 */ /* 0x000fe2000fffe0ff */
[----:B------:R-:W-:Y:S01]  /*7750*/  ISETP.NE.AND P0, PT, R80, 0x2, PT ;  /* 0x000000025000780c */ /* 0x000fe20003f05270 */
[----:B-1----:R-:W-:Y:S01]  /*7760*/  IMAD.IADD R14, R29, 0x1, R62 ;  /* 0x000000011d0e7824 */ /* 0x002fe200078e023e */
[----:B------:R-:W-:Y:S01]  /*7770*/  ISETP.NE.AND P1, PT, R31, 0x4, PT ;  /* 0x000000041f00780c */ /* 0x000fe20003f25270 */
[----:B------:R-:W-:Y:S01]  /*7780*/  IMAD.IADD R15, R30, 0x1, R63 ;  /* 0x000000011e0f7824 */ /* 0x000fe200078e023f */
[----:B------:R-:W-:Y:S02]  /*7790*/  SEL R2, RZ, 0x1, P0 ;  /* 0x00000001ff027807 */ /* 0x000fe40000000000 */
[----:B--2---:R-:W-:Y:S02]  /*77a0*/  SEL R0, RZ, 0x1, P1 ;  /* 0x00000001ff007807 */ /* 0x004fe40000800000 */
[----:B------:R-:W-:Y:S02]  /*77b0*/  LOP3.LUT R72, R72, R2, RZ, 0x3c, !PT ;  /* 0x0000000248487212 */ /* 0x000fe400078e3cff */
[----:B------:R-:W-:Y:S02]  /*77c0*/  LOP3.LUT R73, R73, R0, RZ, 0x3c, !PT ;  /* 0x0000000049497212 */ /* 0x000fe400078e3cff */
[----:B------:R-:W-:Y:S02]  /*77d0*/  @P2 R2UR UR36, R71 ;  /* 0x00000000472422ca */ /* 0x000fe400000e0000 */
[----:B------:R-:W-:Y:S02]  /*77e0*/  SEL R80, R80, RZ, P0 ;  /* 0x000000ff50507207 */ /* 0x000fe40000000000 */
[----:B------:R-:W-:Y:S01]  /*77f0*/  SEL R31, R31, RZ, P1 ;  /* 0x000000ff1f1f7207 */ /* 0x000fe20000800000 */
[----:B------:R-:W-:Y:S10]  /*7800*/  @P2 BRA `(.L_x_125) ;  /* 0xffffffd400082947 */ /* 0x000ff4000383ffff */
[----:B------:R-:W-:-:S09]  /*7810*/  UISETP.NE.AND UP0, UPT, UR50, URZ, UPT ;  /* 0x000000ff3200728c */ /* 0x000fd2000bf05270 */
[----:B------:R-:W-:Y:S05]  /*7820*/  BRA.U !UP0, `(.L_x_126) ;  /* 0x0000000108487547 */ /* 0x000fea000b800000 */
[----:B------:R-:W1:Y:S02]  /*7830*/  LDCU.64 UR4, c[0x0][0x890] ;  /* 0x00011200ff0477ac */ /* 0x000e640008000a00 */
[----:B-1----:R-:W-:-:S04]  /*7840*/  UISETP.NE.U32.AND UP0, UPT, UR4, URZ, UPT ;  /* 0x000000ff0400728c */ /* 0x002fc8000bf05070 */
[----:B------:R-:W-:-:S09]  /*7850*/  UISETP.NE.AND.EX UP0, UPT, UR5, URZ, UPT, UP0 ;  /* 0x000000ff0500728c */ /* 0x000fd2000bf05300 */
[----:B------:R-:W-:Y:S05]  /*7860*/  BRA.U UP0, `(.L_x_127) ;  /* 0x00000001000c7547 */ /* 0x000fea000b800000 */
[----:B------:R-:W-:-:S13]  /*7870*/  FSETP.NEU.AND P0, PT, R35, RZ, PT ;  /* 0x000000ff2300720b */ /* 0x000fda0003f0d000 */
[----:B------:R-:W-:Y:S05]  /*7880*/  @!P0 EXIT ;  /* 0x000000000000894d */ /* 0x000fea0003800000 */
[----:B------:R-:W-:Y:S05]  /*7890*/  BRA `(.L_x_126) ;  /* 0x00000000002c7947 */ /* 0x000fea0003800000 */
.L_x_127:
[----:B------:R-:W-:Y:S01]  /*78a0*/  ISETP.NE.AND P0, PT, R79, RZ, PT ;  /* 0x000000ff4f00720c */ /* 0x000fe20003f05270 */
[----:B------:R-:W-:-:S12]  /*78b0*/  BSSY.RECONVERGENT B0, `(.L_x_126) ;  /* 0x0000009000007945 */ /* 0x000fd80003800200 */
[----:B------:R-:W-:Y:S05]  /*78c0*/  @P0 BRA `(.L_x_128) ;  /* 0x0000000000140947 */ /* 0x000fea0003800000 */
[----:B------:R-:W1:Y:S02]  /*78d0*/  LDCU.64 UR4, c[0x0][0x888] ;  /* 0x00011100ff0477ac */ /* 0x000e640008000a00 */
[----:B-1----:R-:W-:-:S04]  /*78e0*/  ISETP.NE.U32.AND P0, PT, RZ, UR4, PT ;  /* 0x00000004ff007c0c */ /* 0x002fc8000bf05070 */
[----:B------:R-:W-:-:S13]  /*78f0*/  ISETP.NE.AND.EX P0, PT, RZ, UR5, PT, P0 ;  /* 0x00000005ff007c0c */ /* 0x000fda000bf05300 */
[----:B------:R-:W-:Y:S05]  /*7900*/  @!P0 EXIT ;  /* 0x000000000000894d */ /* 0x000fea0003800000 */
[----:B------:R-:W-:Y:S05]  /*7910*/  BRA `(.L_x_129) ;  /* 0x0000000000087947 */ /* 0x000fea0003800000 */
.L_x_128:
[----:B------:R-:W-:-:S13]  /*7920*/  FSETP.NEU.AND P0, PT, R35, RZ, PT ;  /* 0x000000ff2300720b */ /* 0x000fda0003f0d000 */
[----:B------:R-:W-:Y:S05]  /*7930*/  @!P0 EXIT ;  /* 0x000000000000894d */ /* 0x000fea0003800000 */
.L_x_129:
[----:B------:R-:W-:Y:S05]  /*7940*/  BSYNC.RECONVERGENT B0 ;  /* 0x0000000000007941 */ /* 0x000fea0003800200 */
.L_x_126:
[----:B------:R-:W-:Y:S01]  /*7950*/  ULEA UR4, UR51, UR48, 0x3 ;  /* 0x0000003033047291 */ /* 0x000fe2000f8e18ff */
[----:B------:R-:W-:-:S04]  /*7960*/  DEPBAR.LE SB0, 0x0 ;  /* 0x000080000000791a */ /* 0x000fc80000000000 */
[----:B------:R-:W-:-:S04]  /*7970*/  UIADD3 UR4, UPT, UPT, UR4, 0x50, URZ ;  /* 0x0000005004047890 */ /* 0x000fc8000fffe0ff */
[----:B------:R-:W-:-:S09]  /*7980*/  UPRMT UR4, UR37, 0x654, UR4 ;  /* 0x0000065425047896 */ /* 0x000fd20008000004 */
[----:B------:R-:W-:Y:S01]  /*7990*/  SYNCS.ARRIVE.TRANS64.RED.A1T0 RZ, [UR4], RZ ;  /* 0x000000ffffff79a7 */ /* 0x000fe20008100404 */
[----:B------:R-:W-:Y:S05]  /*79a0*/  EXIT ;  /* 0x000000000000794d */ /* 0x000fea0003800000 */
.L_x_19:
[----:B--2---:R2:W1:Y:S02]  /*79b0*/  SYNCS.PHASECHK.TRANS64.TRYWAIT P0, [R2+URZ+0xf0], R3 ;  /* 0x0000f003020075a7 */ /* 0x00446400080011ff */
[----:B-1----:R-:W-:Y:S05]  /*79c0*/  @!P0 NANOSLEEP.SYNCS 0x989680 ;  /* 0x009896800000895d */ /* 0x002fea0003900000 */
[----:B------:R-:W1:Y:S02]  /*79d0*/  @!P0 SYNCS.PHASECHK.TRANS64 P0, [R2+URZ+0xf0], R3 ;  /* 0x0000f003020085a7 */ /* 0x000e6400080010ff */
[----:B-1----:R-:W-:Y:S05]  /*79e0*/  @!P0 BRA `(.L_x_19) ;  /* 0xfffffffc00f08947 */ /* 0x002fea000383ffff */
[----:B------:R-:W-:Y:S05]  /*79f0*/  BRA `(.L_x_130) ;  /* 0xffffff9800f07947 */ /* 0x000fea000383ffff */
.L_x_22:
[----:B-1----:R-:W-:-:S07]  /*7a00*/  MOV R2, UR33 ;  /* 0x0000002100027c02 */ /* 0x002fce0008000f00 */
.L_x_131:
[----:B-1----:R1:W2:Y:S02]  /*7a10*/  SYNCS.PHASECHK.TRANS64.TRYWAIT P0, [R2+URZ+0x18], R4 ;  /* 0x00001804020075a7 */ /* 0x0022a400080011ff */
[----:B--2---:R-:W-:Y:S05]  /*7a20*/  @!P0 NANOSLEEP.SYNCS 0x989680 ;  /* 0x009896800000895d */ /* 0x004fea0003900000 */
[----:B------:R-:W2:Y:S02]  /*7a30*/  @!P0 SYNCS.PHASECHK.TRANS64 P0, [R2+URZ+0x18], R4 ;  /* 0x00001804020085a7 */ /* 0x000ea400080010ff */
[----:B--2---:R-:W-:Y:S05]  /*7a40*/  @!P0 BRA `(.L_x_131) ;  /* 0xfffffffc00f08947 */ /* 0x004fea000383ffff */
[----:B------:R-:W-:Y:S05]  /*7a50*/  BRA `(.L_x_21) ;  /* 0xffffff9c00407947 */ /* 0x000fea000383ffff */
.L_x_28:
[----:B-1----:R-:W-:-:S07]  /*7a60*/  MOV R2, UR17 ;  /* 0x0000001100027c02 */ /* 0x002fce0008000f00 */
.L_x_132:
[----:B-1----:R1:W2:Y:S02]  /*7a70*/  SYNCS.PHASECHK.TRANS64.TRYWAIT P0, [R2+URZ+0x18], R4 ;  /* 0x00001804020075a7 */ /* 0x0022a400080011ff */
[----:B--2---:R-:W-:Y:S05]  /*7a80*/  @!P0 NANOSLEEP.SYNCS 0x989680 ;  /* 0x009896800000895d */ /* 0x004fea0003900000 */
[----:B------:R-:W2:Y:S02]  /*7a90*/  @!P0 SYNCS.PHASECHK.TRANS64 P0, [R2+URZ+0x18], R4 ;  /* 0x00001804020085a7 */ /* 0x000ea400080010ff */
[----:B--2---:R-:W-:Y:S05]  /*7aa0*/  @!P0 BRA `(.L_x_132) ;  /* 0xfffffffc00f08947 */ /* 0x004fea000383ffff */
[----:B------:R-:W-:Y:S05]  /*7ab0*/  BRA `(.L_x_27) ;  /* 0xffffff9c00e87947 */ /* 0x000fea000383ffff */
.L_x_32:
[----:B-1----:R1:W2:Y:S02]  /*7ac0*/  SYNCS.PHASECHK.TRANS64.TRYWAIT P0, [R2+URZ+0x80], R3 ;  /* 0x00008003020075a7 */ /* 0x0022a400080011ff */
[----:B--2---:R-:W-:Y:S05]  /*7ad0*/  @!P0 NANOSLEEP.SYNCS 0x989680 ;  /* 0x009896800000895d */ /* 0x004fea0003900000 */
[----:B------:R-:W2:Y:S02]  /*7ae0*/  @!P0 SYNCS.PHASECHK.TRANS64 P0, [R2+URZ+0x80], R3 ;  /* 0x00008003020085a7 */ /* 0x000ea400080010ff */
[----:B--2---:R-:W-:Y:S05]  /*7af0*/  @!P0 BRA `(.L_x_32) ;  /* 0xfffffffc00f08947 */ /* 0x004fea000383ffff */
[----:B------:R-:W-:Y:S05]  /*7b00*/  BRA `(.L_x_133) ;  /* 0xffffffa000787947 */ /* 0x000fea000383ffff */
.L_x_36:
[----:B----4-:R-:W-:-:S07]  /*7b10*/  MOV R0, UR5 ;  /* 0x0000000500007c02 */ /* 0x010fce0008000f00 */
.L_x_134:
[----:B-1----:R1:W2:Y:S02]  /*7b20*/  SYNCS.PHASECHK.TRANS64.TRYWAIT P0, [R0+URZ], R2 ;  /* 0x00000002000075a7 */ /* 0x0022a400080011ff */
[----:B--2---:R-:W-:Y:S05]  /*7b30*/  @!P0 NANOSLEEP.SYNCS 0x989680 ;  /* 0x009896800000895d */ /* 0x004fea0003900000 */
[----:B------:R-:W2:Y:S02]  /*7b40*/  @!P0 SYNCS.PHASECHK.TRANS64 P0, [R0+URZ], R2 ;  /* 0x00000002000085a7 */ /* 0x000ea400080010ff */
[----:B--2---:R-:W-:Y:S05]  /*7b50*/  @!P0 BRA `(.L_x_134) ;  /* 0xfffffffc00f08947 */ /* 0x004fea000383ffff */
[----:B------:R-:W-:Y:S05]  /*7b60*/  BRA `(.L_x_135) ;  /* 0xffffffa400e87947 */ /* 0x000fea000383ffff */
.L_x_37:
[----:B----4-:R-:W-:-:S07]  /*7b70*/  MOV R0, UR5 ;  /* 0x0000000500007c02 */ /* 0x010fce0008000f00 */
.L_x_136:
[----:B-1----:R1:W2:Y:S02]  /*7b80*/  SYNCS.PHASECHK.TRANS64.TRYWAIT P0, [R0+URZ], R2 ;  /* 0x00000002000075a7 */ /* 0x0022a400080011ff */
[----:B--2---:R-:W-:Y:S05]  /*7b90*/  @!P0 NANOSLEEP.SYNCS 0x989680 ;  /* 0x009896800000895d */ /* 0x004fea0003900000 */
[----:B------:R-:W2:Y:S02]  /*7ba0*/  @!P0 SYNCS.PHASECHK.TRANS64 P0, [R0+URZ], R2 ;  /* 0x00000002000085a7 */ /* 0x000ea400080010ff */
[----:B--2---:R-:W-:Y:S05]  /*7bb0*/  @!P0 BRA `(.L_x_136) ;  /* 0xfffffffc00f08947 */ /* 0x004fea000383ffff */
[----:B------:R-:W-:Y:S05]  /*7bc0*/  BRA `(.L_x_137) ;  /* 0xffffffa400f47947 */ /* 0x000fea000383ffff */
.L_x_40:
[----:B-1----:R1:W2:Y:S02]  /*7bd0*/  SYNCS.PHASECHK.TRANS64.TRYWAIT P0, [R0+URZ+0xe0], R4 ;  /* 0x0000e004000075a7 */ /* 0x0022a400080011ff */
[----:B--2---:R-:W-:Y:S05]  /*7be0*/  @!P0 NANOSLEEP.SYNCS 0x989680 ;  /* 0x009896800000895d */ /* 0x004fea0003900000 */
[----:B------:R-:W2:Y:S02]  /*7bf0*/  @!P0 SYNCS.PHASECHK.TRANS64 P0, [R0+URZ+0xe0], R4 ;  /* 0x0000e004000085a7 */ /* 0x000ea400080010ff */
[----:B--2---:R-:W-:Y:S05]  /*7c00*/  @!P0 BRA `(.L_x_40) ;  /* 0xfffffffc00f08947 */ /* 0x004fea000383ffff */
[----:B------:R-:W-:Y:S05]  /*7c10*/  BRA `(.L_x_138) ;  /* 0xffffffa800507947 */ /* 0x000fea000383ffff */
.L_x_41:
[----:B------:R-:W-:-:S07]  /*7c20*/  MOV R0, UR5 ;  /* 0x0000000500007c02 */ /* 0x000fce0008000f00 */
.L_x_139:
[----:B-1----:R1:W2:Y:S02]  /*7c30*/  SYNCS.PHASECHK.TRANS64.TRYWAIT P0, [R0+URZ+0x90], R5 ;  /* 0x00009005000075a7 */ /* 0x0022a400080011ff */
[----:B--2---:R-:W-:Y:S05]  /*7c40*/  @!P0 NANOSLEEP.SYNCS 0x989680 ;  /* 0x009896800000895d */ /* 0x004fea0003900000 */
[----:B------:R-:W2:Y:S02]  /*7c50*/  @!P0 SYNCS.PHASECHK.TRANS64 P0, [R0+URZ+0x90], R5 ;  /* 0x00009005000085a7 */ /* 0x000ea400080010ff */
[----:B--2---:R-:W-:Y:S05]  /*7c60*/  @!P0 BRA `(.L_x_139) ;  /* 0xfffffffc00f08947 */ /* 0x004fea000383ffff */
[----:B------:R-:W-:Y:S05]  /*7c70*/  BRA `(.L_x_140) ;  /* 0xffffffa800607947 */ /* 0x000fea000383ffff */
.L_x_42:
[----:B-1----:R1:W2:Y:S02]  /*7c80*/  SYNCS.PHASECHK.TRANS64.TRYWAIT P1, [R0+URZ+0x80], R4 ;  /* 0x00008004000075a7 */ /* 0x0022a400080211ff */
[----:B--2---:R-:W-:Y:S05]  /*7c90*/  @!P1 NANOSLEEP.SYNCS 0x989680 ;  /* 0x009896800000995d */ /* 0x004fea0003900000 */
[----:B------:R-:W2:Y:S02]  /*7ca0*/  @!P1 SYNCS.PHASECHK.TRANS64 P1, [R0+URZ+0x80], R4 ;  /* 0x00008004000095a7 */ /* 0x000ea400080210ff */
[----:B--2---:R-:W-:Y:S05]  /*7cb0*/  @!P1 BRA `(.L_x_42) ;  /* 0xfffffffc00f09947 */ /* 0x004fea000383ffff */
[----:B------:R-:W-:Y:S05]  /*7cc0*/  BRA `(.L_x_141) ;  /* 0xffffffa800907947 */ /* 0x000fea000383ffff */
.L_x_45:
[----:B------:R-:W-:-:S07]  /*7cd0*/  MOV R0, UR5 ;  /* 0x0000000500007c02 */ /* 0x000fce0008000f00 */
.L_x_142:
[----:B-1----:R1:W2:Y:S02]  /*7ce0*/  SYNCS.PHASECHK.TRANS64.TRYWAIT P0, [R0+URZ+0x90], R2 ;  /* 0x00009002000075a7 */ /* 0x0022a400080011ff */
[----:B--2---:R-:W-:Y:S05]  /*7cf0*/  @!P0 NANOSLEEP.SYNCS 0x989680 ;  /* 0x009896800000895d */ /* 0x004fea0003900000 */
[----:B------:R-:W2:Y:S02]  /*7d00*/  @!P0 SYNCS.PHASECHK.TRANS64 P0, [R0+URZ+0x90], R2 ;  /* 0x00009002000085a7 */ /* 0x000ea400080010ff */
[----:B--2---:R-:W-:Y:S05]  /*7d10*/  @!P0 BRA `(.L_x_142) ;  /* 0xfffffffc00f08947 */ /* 0x004fea000383ffff */
[----:B------:R-:W-:Y:S05]  /*7d20*/  BRA `(.L_x_44) ;  /* 0xffffffa800e47947 */ /* 0x000fea000383ffff */
.L_x_52:
[----:B-1----:R1:W2:Y:S02]  /*7d30*/  SYNCS.PHASECHK.TRANS64.TRYWAIT P1, [R0+URZ+0x80], R2 ;  /* 0x00008002000075a7 */ /* 0x0022a400080211ff */
[----:B--2---:R-:W-:Y:S05]  /*7d40*/  @!P1 NANOSLEEP.SYNCS 0x989680 ;  /* 0x009896800000995d */ /* 0x004fea0003900000 */
[----:B------:R-:W2:Y:S02]  /*7d50*/  @!P1 SYNCS.PHASECHK.TRANS64 P1, [R0+URZ+0x80], R2 ;  /* 0x00008002000095a7 */ /* 0x000ea400080210ff */
[----:B--2---:R-:W-:Y:S05]  /*7d60*/  @!P1 BRA `(.L_x_52) ;  /* 0xfffffffc00f09947 */ /* 0x004fea000383ffff */
[----:B------:R-:W-:Y:S05]  /*7d70*/  BRA `(.L_x_143) ;  /* 0xffffffb000547947 */ /* 0x000fea000383ffff */
.L_x_53:
[----:B------:R-:W-:-:S07]  /*7d80*/  MOV R2, UR7 ;  /* 0x0000000700027c02 */ /* 0x000fce0008000f00 */
.L_x_144:
[----:B-1----:R1:W2:Y:S02]  /*7d90*/  SYNCS.PHASECHK.TRANS64.TRYWAIT P0, [R2+URZ+0xc0], R0 ;  /* 0x0000c000020075a7 */ /* 0x0022a400080011ff */
[----:B--2---:R-:W-:Y:S05]  /*7da0*/  @!P0 NANOSLEEP.SYNCS 0x989680 ;  /* 0x009896800000895d */ /* 0x004fea0003900000 */
[----:B------:R-:W2:Y:S02]  /*7db0*/  @!P0 SYNCS.PHASECHK.TRANS64 P0, [R2+URZ+0xc0], R0 ;  /* 0x0000c000020085a7 */ /* 0x000ea400080010ff */
[----:B--2---:R-:W-:Y:S05]  /*7dc0*/  @!P0 BRA `(.L_x_144) ;  /* 0xfffffffc00f08947 */ /* 0x004fea000383ffff */
[----:B------:R-:W-:Y:S05]  /*7dd0*/  BRA `(.L_x_145) ;  /* 0xffffffb000a47947 */ /* 0x000fea000383ffff */
.L_x_56:
[----:B------:R-:W-:Y:S07]  /*7de0*/  MOV R0, UR6 ;  /* 0x0000000600007c02 */ /* 0x000fee0008000f00 */
.L_x_146:
[----:B-1----:R1:W2:Y:S02]  /*7df0*/  SYNCS.PHASECHK.TRANS64.TRYWAIT P0, [R0+URZ], R2 ;  /* 0x00000002000075a7 */ /* 0x0022a400080011ff */
[----:B--2---:R-:W-:Y:S05]  /*7e00*/  @!P0 NANOSLEEP.SYNCS 0x989680 ;  /* 0x009896800000895d */ /* 0x004fea0003900000 */
[----:B------:R-:W2:Y:S02]  /*7e10*/  @!P0 SYNCS.PHASECHK.TRANS64 P0, [R0+URZ], R2 ;  /* 0x00000002000085a7 */ /* 0x000ea400080010ff */
[----:B--2---:R-:W-:Y:S05]  /*7e20*/  @!P0 BRA `(.L_x_146) ;  /* 0xfffffffc00f08947 */ /* 0x004fea000383ffff */
[----:B------:R-:W-:Y:S05]  /*7e30*/  BRA `(.L_x_55) ;  /* 0xffffffb000c07947 */ /* 0x000fea000383ffff */
.L_x_59:
[----:B------:R-:W-:-:S07]  /*7e40*/  MOV R0, UR6 ;  /* 0x0000000600007c02 */ /* 0x000fce0008000f00 */
.L_x_147:
[----:B--2---:R2:W4:Y:S02]  /*7e50*/  SYNCS.PHASECHK.TRANS64.TRYWAIT P0, [R0+URZ], R2 ;  /* 0x00000002000075a7 */ /* 0x00452400080011ff */
[----:B----4-:R-:W-:Y:S05]  /*7e60*/  @!P0 NANOSLEEP.SYNCS 0x989680 ;  /* 0x009896800000895d */ /* 0x010fea0003900000 */
[----:B------:R-:W4:Y:S02]  /*7e70*/  @!P0 SYNCS.PHASECHK.TRANS64 P0, [R0+URZ], R2 ;  /* 0x00000002000085a7 */ /* 0x000f2400080010ff */
[----:B----4-:R-:W-:Y:S05]  /*7e80*/  @!P0 BRA `(.L_x_147) ;  /* 0xfffffffc00f08947 */ /* 0x010fea000383ffff */
[----:B------:R-:W-:Y:S05]  /*7e90*/  BRA `(.L_x_148) ;  /* 0xffffffb4009c7947 */ /* 0x000fea000383ffff */
.L_x_60:
[----:B------:R-:W-:-:S07]  /*7ea0*/  MOV R0, UR6 ;  /* 0x0000000600007c02 */ /* 0x000fce0008000f00 */
.L_x_149:
[----:B-1----:R1:W2:Y:S02]  /*7eb0*/  SYNCS.PHASECHK.TRANS64.TRYWAIT P0, [R0+URZ], R3 ;  /* 0x00000003000075a7 */ /* 0x0022a400080011ff */
[----:B--2---:R-:W-:Y:S05]  /*7ec0*/  @!P0 NANOSLEEP.SYNCS 0x989680 ;  /* 0x009896800000895d */ /* 0x004fea0003900000 */
[----:B------:R-:W2:Y:S02]  /*7ed0*/  @!P0 SYNCS.PHASECHK.TRANS64 P0, [R0+URZ], R3 ;  /* 0x00000003000085a7 */ /* 0x000ea400080010ff */
[----:B--2---:R-:W-:Y:S05]  /*7ee0*/  @!P0 BRA `(.L_x_149) ;  /* 0xfffffffc00f08947 */ /* 0x004fea000383ffff */
[----:B------:R-:W-:Y:S05]  /*7ef0*/  BRA `(.L_x_150) ;  /* 0xffffffb400a87947 */ /* 0x000fea000383ffff */
.L_x_61:
[----:B------:R-:W-:-:S07]  /*7f00*/  MOV R0, UR6 ;  /* 0x0000000600007c02 */ /* 0x000fce0008000f00 */
.L_x_151:
[----:B-1----:R1:W2:Y:S02]  /*7f10*/  SYNCS.PHASECHK.TRANS64.TRYWAIT P0, [R0+URZ], R3 ;  /* 0x00000003000075a7 */ /* 0x0022a400080011ff */
[----:B--2---:R-:W-:Y:S05]  /*7f20*/  @!P0 NANOSLEEP.SYNCS 0x989680 ;  /* 0x009896800000895d */ /* 0x004fea0003900000 */
[----:B------:R-:W2:Y:S02]  /*7f30*/  @!P0 SYNCS.PHASECHK.TRANS64 P0, [R0+URZ], R3 ;  /* 0x00000003000085a7 */ /* 0x000ea400080010ff */
[----:B--2---:R-:W-:Y:S05]  /*7f40*/  @!P0 BRA `(.L_x_151) ;  /* 0xfffffffc00f08947 */ /* 0x004fea000383ffff */
[----:B------:R-:W-:Y:S05]  /*7f50*/  BRA `(.L_x_152) ;  /* 0xffffffb400b47947 */ /* 0x000fea000383ffff */
.L_x_62:
[----:B-1----:R-:W-:-:S07]  /*7f60*/  MOV R0, UR7 ;  /* 0x0000000700007c02 */ /* 0x002fce0008000f00 */
.L_x_153:
[----:B-1----:R1:W2:Y:S02]  /*7f70*/  SYNCS.PHASECHK.TRANS64.TRYWAIT P0, [R0+URZ], R2 ;  /* 0x00000002000075a7 */ /* 0x0022a400080011ff */
[----:B--2---:R-:W-:Y:S05]  /*7f80*/  @!P0 NANOSLEEP.SYNCS 0x989680 ;  /* 0x009896800000895d */ /* 0x004fea0003900000 */
[----:B------:R-:W2:Y:S02]  /*7f90*/  @!P0 SYNCS.PHASECHK.TRANS64 P0, [R0+URZ], R2 ;  /* 0x00000002000085a7 */ /* 0x000ea400080010ff */
[----:B--2---:R-:W-:Y:S05]  /*7fa0*/  @!P0 BRA `(.L_x_153) ;  /* 0xfffffffc00f08947 */ /* 0x004fea000383ffff */
[----:B------:R-:W-:Y:S05]  /*7fb0*/  BRA `(.L_x_154) ;  /* 0xffffffb400c07947 */ /* 0x000fea000383ffff */
.L_x_67:
[----:B--2---:R2:W3:Y:S02]  /*7fc0*/  SYNCS.PHASECHK.TRANS64.TRYWAIT P0, [R0+URZ+0x80], R2 ;  /* 0x00008002000075a7 */ /* 0x0044e400080011ff */
[----:B---3--:R-:W-:Y:S05]  /*7fd0*/  @!P0 NANOSLEEP.SYNCS 0x989680 ;  /* 0x009896800000895d */ /* 0x008fea0003900000 */
[----:B------:R-:W3:Y:S02]  /*7fe0*/  @!P0 SYNCS.PHASECHK.TRANS64 P0, [R0+URZ+0x80], R2 ;  /* 0x00008002000085a7 */ /* 0x000ee400080010ff */
[----:B---3--:R-:W-:Y:S05]  /*7ff0*/  @!P0 BRA `(.L_x_67) ;  /* 0xfffffffc00f08947 */ /* 0x008fea000383ffff */
[----:B------:R-:W-:Y:S05]  /*8000*/  BRA `(.L_x_155) ;  /* 0xffffffb800c87947 */ /* 0x000fea000383ffff */
.L_x_70:
[----:B------:R-:W-:Y:S07]  /*8010*/  MOV R0, UR7 ;  /* 0x0000000700007c02 */ /* 0x000fee0008000f00 */
.L_x_156:
[----:B--2---:R2:W3:Y:S02]  /*8020*/  SYNCS.PHASECHK.TRANS64.TRYWAIT P0, [R0+URZ+0x78], R2 ;  /* 0x00007802000075a7 */ /* 0x0044e400080011ff */
[----:B---3--:R-:W-:Y:S05]  /*8030*/  @!P0 NANOSLEEP.SYNCS 0x989680 ;  /* 0x009896800000895d */ /* 0x008fea0003900000 */
[----:B------:R-:W3:Y:S02]  /*8040*/  @!P0 SYNCS.PHASECHK.TRANS64 P0, [R0+URZ+0x78], R2 ;  /* 0x00007802000085a7 */ /* 0x000ee400080010ff */
[----:B---3--:R-:W-:Y:S05]  /*8050*/  @!P0 BRA `(.L_x_156) ;  /* 0xfffffffc00f08947 */ /* 0x008fea000383ffff */
[----:B------:R-:W-:Y:S05]  /*8060*/  BRA `(.L_x_69) ;  /* 0xffffffbc00a87947 */ /* 0x000fea000383ffff */
.L_x_73:
[----:B------:R-:W-:Y:S07]  /*8070*/  MOV R0, UR7 ;  /* 0x0000000700007c02 */ /* 0x000fee0008000f00 */
.L_x_157:
[----:B-1----:R1:W2:Y:S02]  /*8080*/  SYNCS.PHASECHK.TRANS64.TRYWAIT P0, [R0+URZ+0x50], R14 ;  /* 0x0000500e000075a7 */ /* 0x0022a400080011ff */
[----:B--2---:R-:W-:Y:S05]  /*8090*/  @!P0 NANOSLEEP.SYNCS 0x989680 ;  /* 0x009896800000895d */ /* 0x004fea0003900000 */
[----:B------:R-:W2:Y:S02]  /*80a0*/  @!P0 SYNCS.PHASECHK.TRANS64 P0, [R0+URZ+0x50], R14 ;  /* 0x0000500e000085a7 */ /* 0x000ea400080010ff */
[----:B--2---:R-:W-:Y:S05]  /*80b0*/  @!P0 BRA `(.L_x_157) ;  /* 0xfffffffc00f08947 */ /* 0x004fea000383ffff */
[----:B------:R-:W-:Y:S05]  /*80c0*/  BRA `(.L_x_158) ;  /* 0xffffffc000207947 */ /* 0x000fea000383ffff */
.L_x_74:
[----:B------:R-:W-:Y:S07]  /*80d0*/  MOV R0, UR7 ;  /* 0x0000000700007c02 */ /* 0x000fee0008000f00 */
.L_x_159:
[----:B-1----:R1:W2:Y:S02]  /*80e0*/  SYNCS.PHASECHK.TRANS64.TRYWAIT P0, [R0+URZ+0x58], R14 ;  /* 0x0000580e000075a7 */ /* 0x0022a400080011ff */
[----:B--2---:R-:W-:Y:S05]  /*80f0*/  @!P0 NANOSLEEP.SYNCS 0x989680 ;  /* 0x009896800000895d */ /* 0x004fea0003900000 */
[----:B------:R-:W2:Y:S02]  /*8100*/  @!P0 SYNCS.PHASECHK.TRANS64 P0, [R0+URZ+0x58], R14 ;  /* 0x0000580e000085a7 */ /* 0x000ea400080010ff */
[----:B--2---:R-:W-:Y:S05]  /*8110*/  @!P0 BRA `(.L_x_159) ;  /* 0xfffffffc00f08947 */ /* 0x004fea000383ffff */
[----:B------:R-:W-:Y:S05]  /*8120*/  BRA `(.L_x_160) ;  /* 0xffffffc000587947 */ /* 0x000fea000383ffff */
.L_x_75:
[----:B------:R-:W-:Y:S07]  /*8130*/  MOV R0, UR7 ;  /* 0x0000000700007c02 */ /* 0x000fee0008000f00 */
.L_x_161:
[----:B-1----:R1:W2:Y:S02]  /*8140*/  SYNCS.PHASECHK.TRANS64.TRYWAIT P0, [R0+URZ+0x60], R14 ;  /* 0x0000600e000075a7 */ /* 0x0022a400080011ff */
[----:B--2---:R-:W-:Y:S05]  /*8150*/  @!P0 NANOSLEEP.SYNCS 0x989680 ;  /* 0x009896800000895d */ /* 0x004fea0003900000 */
[----:B------:R-:W2:Y:S02]  /*8160*/  @!P0 SYNCS.PHASECHK.TRANS64 P0, [R0+URZ+0x60], R14 ;  /* 0x0000600e000085a7 */ /* 0x000ea400080010ff */
[----:B--2---:R-:W-:Y:S05]  /*8170*/  @!P0 BRA `(.L_x_161) ;  /* 0xfffffffc00f08947 */ /* 0x004fea000383ffff */
[----:B------:R-:W-:Y:S05]  /*8180*/  BRA `(.L_x_162) ;  /* 0xffffffc0009c7947 */ /* 0x000fea000383ffff */
.L_x_76:
[----:B------:R-:W-:Y:S07]  /*8190*/  MOV R0, UR7 ;  /* 0x0000000700007c02 */ /* 0x000fee0008000f00 */
.L_x_163:
[----:B-1----:R1:W2:Y:S02]  /*81a0*/  SYNCS.PHASECHK.TRANS64.TRYWAIT P0, [R0+URZ+0x68], R14 ;  /* 0x0000680e000075a7 */ /* 0x0022a400080011ff */
[----:B--2---:R-:W-:Y:S05]  /*81b0*/  @!P0 NANOSLEEP.SYNCS 0x989680 ;  /* 0x009896800000895d */ /* 0x004fea0003900000 */
[----:B------:R-:W2:Y:S02]  /*81c0*/  @!P0 SYNCS.PHASECHK.TRANS64 P0, [R0+URZ+0x68], R14 ;  /* 0x0000680e000085a7 */ /* 0x000ea400080010ff */
[----:B--2---:R-:W-:Y:S05]  /*81d0*/  @!P0 BRA `(.L_x_163) ;  /* 0xfffffffc00f08947 */ /* 0x004fea000383ffff */
[----:B------:R-:W-:Y:S05]  /*81e0*/  BRA `(.L_x_164) ;  /* 0xffffffc400207947 */ /* 0x000fea000383ffff */
.L_x_78:
[----:B------:R-:W-:-:S07]  /*81f0*/  MOV R0, UR7 ;  /* 0x0000000700007c02 */ /* 0x000fce0008000f00 */
.L_x_165:
[----:B-1----:R1:W3:Y:S02]  /*8200*/  SYNCS.PHASECHK.TRANS64.TRYWAIT P0, [R0+URZ+0x50], R2 ;  /* 0x00005002000075a7 */ /* 0x0022e400080011ff */
[----:B---3--:R-:W-:Y:S05]  /*8210*/  @!P0 NANOSLEEP.SYNCS 0x989680 ;  /* 0x009896800000895d */ /* 0x008fea0003900000 */
[----:B------:R-:W3:Y:S02]  /*8220*/  @!P0 SYNCS.PHASECHK.TRANS64 P0, [R0+URZ+0x50], R2 ;  /* 0x00005002000085a7 */ /* 0x000ee400080010ff */
[----:B---3--:R-:W-:Y:S05]  /*8230*/  @!P0 BRA `(.L_x_165) ;  /* 0xfffffffc00f08947 */ /* 0x008fea000383ffff */
[----:B------:R-:W-:Y:S05]  /*8240*/  BRA `(.L_x_166) ;  /* 0xffffffc400907947 */ /* 0x000fea000383ffff */
.L_x_79:
[----:B-1----:R-:W-:-:S07]  /*8250*/  MOV R0, UR7 ;  /* 0x0000000700007c02 */ /* 0x002fce0008000f00 */
.L_x_167:
[----:B-1----:R1:W3:Y:S02]  /*8260*/  SYNCS.PHASECHK.TRANS64.TRYWAIT P0, [R0+URZ+0x58], R2 ;  /* 0x00005802000075a7 */ /* 0x0022e400080011ff */
[----:B---3--:R-:W-:Y:S05]  /*8270*/  @!P0 NANOSLEEP.SYNCS 0x989680 ;  /* 0x009896800000895d */ /* 0x008fea0003900000 */
[----:B------:R-:W3:Y:S02]  /*8280*/  @!P0 SYNCS.PHASECHK.TRANS64 P0, [R0+URZ+0x58], R2 ;  /* 0x00005802000085a7 */ /* 0x000ee400080010ff */
[----:B---3--:R-:W-:Y:S05]  /*8290*/  @!P0 BRA `(.L_x_167) ;  /* 0xfffffffc00f08947 */ /* 0x008fea000383ffff */
[----:B------:R-:W-:Y:S05]  /*82a0*/  BRA `(.L_x_168) ;  /* 0xffffffc400807947 */ /* 0x000fea000383ffff */
.L_x_80:
[----:B-1----:R-:W-:-:S07]  /*82b0*/  MOV R0, UR7 ;  /* 0x0000000700007c02 */ /* 0x002fce0008000f00 */
.L_x_169:
[----:B-1----:R1:W3:Y:S02]  /*82c0*/  SYNCS.PHASECHK.TRANS64.TRYWAIT P0, [R0+URZ+0x60], R2 ;  /* 0x00006002000075a7 */ /* 0x0022e400080011ff */
[----:B---3--:R-:W-:Y:S05]  /*82d0*/  @!P0 NANOSLEEP.SYNCS 0x989680 ;  /* 0x009896800000895d */ /* 0x008fea0003900000 */
[----:B------:R-:W3:Y:S02]  /*82e0*/  @!P0 SYNCS.PHASECHK.TRANS64 P0, [R0+URZ+0x60], R2 ;  /* 0x00006002000085a7 */ /* 0x000ee400080010ff */
[----:B---3--:R-:W-:Y:S05]  /*82f0*/  @!P0 BRA `(.L_x_169) ;  /* 0xfffffffc00f08947 */ /* 0x008fea000383ffff */
[----:B------:R-:W-:Y:S05]  /*8300*/  BRA `(.L_x_170) ;  /* 0xffffffc400707947 */ /* 0x000fea000383ffff */
.L_x_82:
[----:B--2---:R2:W4:Y:S02]  /*8310*/  SYNCS.PHASECHK.TRANS64.TRYWAIT P0, [R0+URZ+0x80], R2 ;  /* 0x00008002000075a7 */ /* 0x00452400080011ff */
[----:B----4-:R-:W-:Y:S05]  /*8320*/  @!P0 NANOSLEEP.SYNCS 0x989680 ;  /* 0x009896800000895d */ /* 0x010fea0003900000 */
[----:B------:R-:W4:Y:S02]  /*8330*/  @!P0 SYNCS.PHASECHK.TRANS64 P0, [R0+URZ+0x80], R2 ;  /* 0x00008002000085a7 */ /* 0x000f2400080010ff */
[----:B----4-:R-:W-:Y:S05]  /*8340*/  @!P0 BRA `(.L_x_82) ;  /* 0xfffffffc00f08947 */ /* 0x010fea000383ffff */
[----:B------:R-:W-:Y:S05]  /*8350*/  BRA `(.L_x_171) ;  /* 0xffffffc800487947 */ /* 0x000fea000383ffff */
.L_x_93:
[----:B-1----:R-:W-:Y:S04]  /*8360*/  MOV R0, UR48 ;  /* 0x0000003000007c02 */ /* 0x002fe80008000f00 */
[----:B------:R1:W3:Y:S03]  /*8370*/  SYNCS.PHASECHK.TRANS64.TRYWAIT P1, [R0+URZ+0x30], R3 ;  /* 0x00003003000075a7 */ /* 0x0002e600080211ff */
[----:B---3--:R-:W-:Y:S05]  /*8380*/  @!P1 NANOSLEEP.SYNCS 0x989680 ;  /* 0x009896800000995d */ /* 0x008fea0003900000 */
[----:B------:R-:W3:Y:S02]  /*8390*/  @!P1 SYNCS.PHASECHK.TRANS64 P1, [R0+URZ+0x30], R3 ;  /* 0x00003003000095a7 */ /* 0x000ee400080210ff */
[----:B---3--:R-:W-:Y:S05]  /*83a0*/  @!P1 BRA `(.L_x_93) ;  /* 0xfffffffc00ec9947 */ /* 0x008fea000383ffff */
[----:B------:R-:W-:Y:S05]  /*83b0*/  BRA `(.L_x_92) ;  /* 0xffffffd400807947 */ /* 0x000fea000383ffff */
.L_x_95:
[----:B-1----:R1:W2:Y:S02]  /*83c0*/  SYNCS.PHASECHK.TRANS64.TRYWAIT P0, [R86+URZ+0xa0], R2 ;  /* 0x0000a002560075a7 */ /* 0x0022a400080011ff */
[----:B--2---:R-:W-:Y:S05]  /*83d0*/  @!P0 NANOSLEEP.SYNCS 0x989680 ;  /* 0x009896800000895d */ /* 0x004fea0003900000 */
[----:B------:R-:W2:Y:S02]  /*83e0*/  @!P0 SYNCS.PHASECHK.TRANS64 P0, [R86+URZ+0xa0], R2 ;  /* 0x0000a002560085a7 */ /* 0x000ea400080010ff */
[----:B--2---:R-:W-:Y:S05]  /*83f0*/  @!P0 BRA `(.L_x_95) ;  /* 0xfffffffc00f08947 */ /* 0x004fea000383ffff */
[----:B------:R-:W-:Y:S05]  /*8400*/  BRA `(.L_x_94) ;  /* 0xffffffd400ac7947 */ /* 0x000fea000383ffff */
.L_x_104:
[----:B-1----:R1:W2:Y:S02]  /*8410*/  SYNCS.PHASECHK.TRANS64.TRYWAIT P0, [R2+URZ+0x30], R0 ;  /* 0x00003000020075a7 */ /* 0x0022a400080011ff */
[----:B--2---:R-:W-:Y:S05]  /*8420*/  @!P0 NANOSLEEP.SYNCS 0x989680 ;  /* 0x009896800000895d */ /* 0x004fea0003900000 */
[----:B------:R-:W2:Y:S02]  /*8430*/  @!P0 SYNCS.PHASECHK.TRANS64 P0, [R2+URZ+0x30], R0 ;  /* 0x00003000020085a7 */ /* 0x000ea400080010ff */
[----:B--2---:R-:W-:Y:S05]  /*8440*/  @!P0 BRA `(.L_x_104) ;  /* 0xfffffffc00f08947 */ /* 0x004fea000383ffff */
[----:B------:R-:W-:Y:S05]  /*8450*/  BRA `(.L_x_103) ;  /* 0xffffffdc00507947 */ /* 0x000fea000383ffff */
.L_x_112:
[----:B-1----:R1:W2:Y:S02]  /*8460*/  SYNCS.PHASECHK.TRANS64.TRYWAIT P0, [R0+URZ+0x30], R5 ;  /* 0x00003005000075a7 */ /* 0x0022a400080011ff */
[----:B--2---:R-:W-:Y:S05]  /*8470*/  @!P0 NANOSLEEP.SYNCS 0x989680 ;  /* 0x009896800000895d */ /* 0x004fea0003900000 */
[----:B------:R-:W2:Y:S02]  /*8480*/  @!P0 SYNCS.PHASECHK.TRANS64 P0, [R0+URZ+0x30], R5 ;  /* 0x00003005000085a7 */ /* 0x000ea400080010ff */
[----:B--2---:R-:W-:Y:S05]  /*8490*/  @!P0 BRA `(.L_x_112) ;  /* 0xfffffffc00f08947 */ /* 0x004fea000383ffff */
[----:B------:R-:W-:Y:S05]  /*84a0*/  BRA `(.L_x_111) ;  /* 0xffffffe400147947 */ /* 0x000fea000383ffff */
.L_x_120:
[----:B--2---:R2:W3:Y:S02]  /*84b0*/  SYNCS.PHASECHK.TRANS64.TRYWAIT P0, [R2+URZ+0x30], R0 ;  /* 0x00003000020075a7 */ /* 0x0044e400080011ff */
[----:B---3--:R-:W-:Y:S05]  /*84c0*/  @!P0 NANOSLEEP.SYNCS 0x989680 ;  /* 0x009896800000895d */ /* 0x008fea0003900000 */
[----:B------:R-:W3:Y:S02]  /*84d0*/  @!P0 SYNCS.PHASECHK.TRANS64 P0, [R2+URZ+0x30], R0 ;  /* 0x00003000020085a7 */ /* 0x000ee400080010ff */
[----:B---3--:R-:W-:Y:S05]  /*84e0*/  @!P0 BRA `(.L_x_120) ;  /* 0xfffffffc00f08947 */ /* 0x008fea000383ffff */
[----:B------:R-:W-:Y:S05]  /*84f0*/  BRA `(.L_x_119) ;  /* 0xffffffe800d87947 */ /* 0x000fea000383ffff */
        .weak           $__internal_0_$__cuda_sm10x_tcgen05_guardrail_trap_col_being_dealloced_not_returned_by_alloc
        .type           $__internal_0_$__cuda_sm10x_tcgen05_guardrail_trap_col_being_dealloced_not_returned_by_alloc,@function
        .size           $__internal_0_$__cuda_sm10x_tcgen05_guardrail_trap_col_being_dealloced_not_returned_by_alloc,($__internal_1_$__cuda_sm10x_tcgen05_guardrail_trap_phase_invalid_during_alloc - $__internal_0_$__cuda_sm10x_tcgen05_guardrail_trap_col_being_dealloced_not_returned_by_alloc)
$__internal_0_$__cuda_sm10x_tcgen05_guardrail_trap_col_being_dealloced_not_returned_by_alloc:
[----:B------:R-:W-:Y:S05]  /*8500*/  BPT.TRAP 0x1 ;  /* 0x000000040000795c */ /* 0x000fea0000300000 */
[----:B------:R-:W-:-:S04]  /*8510*/  HFMA2 R3, -RZ, RZ, 0, 0 ;  /* 0x00000000ff037431 */ /* 0x000fc800000001ff */
[----:B------:R-:W-:Y:S05]  /*8520*/  RET.REL.NODEC R2 `(_ZN7cutlass13device_kernelINS_4gemm6kernel13GemmUniversalIN4cute5tupleIJiiiiEEENS1_10collective13CollectiveMmaINS1_35MainloopSm100TmaUmmaWarpSpecializedILi3ELi2ELi4ENS5_IJNS4_1CILi1EEESB_SB_EEEEENS5_IJNSA_ILi64EEENSA_ILi128EEENSA_ILi32EEEEEEfNS5_IJlSB_lEEEfSI_NS4_8TiledMMAINS4_8MMA_AtomIJNS4_17SM100_MMA_TF32_SSINS_10tfloat32_tESM_fLi64ELi128ELNS4_4UMMA5MajorE0ELSO_0ELNSN_7ScaleInE0ELSP_0EEEEEENS4_6LayoutISC_NS5_IJNSA_ILi0EEEST_ST_EEEEENS5_IJNS4_10UnderscoreESW_SW_EEEEENS4_13SM90_TMA_LOADENS4_14ComposedLayoutINS4_7SwizzleILi3ELi4ELi3EEENS4_18smem_ptr_flag_bitsILi32EEENSS_INS5_IJNSA_ILi8EEESG_EEENS5_IJSG_SB_EEEEEEEvNS4_8identityESZ_S19_vS1A_EENS_8epilogue10collective18CollectiveEpilogueINS1C_23Sm100TmaWarpSpecializedILi4ELi2ELi16ELb1ELb0EEEJSH_NS5_IJNSS_ISE_SB_EENSS_ISG_SB_EEEEEfSI_fSI_NS1C_6fusion15FusionCallbacksIS1G_NS1K_17LinearCombinationIffffLNS_15FloatRoundStyleE2EEESH_S1J_JEEENS4_5SM1004TMEM4LOAD26SM100_TMEM_LOAD_16dp128b8xESZ_S19_NS4_17SM75_U32x4_LDSM_NENS4_14SM90_TMA_STOREES19_NS4_17SM90_U32x4_STSM_NENS4_39AutoVectorizingCopyWithAssumedAlignmentILi128EEEEEEvvEEEEvNT_6ParamsE) ;  /* 0xffffff7802b47950 */ /* 0x000fea0003c3ffff */
        .weak           $__internal_1_$__cuda_sm10x_tcgen05_guardrail_trap_phase_invalid_during_alloc
        .type           $__internal_1_$__cuda_sm10x_tcgen05_guardrail_trap_phase_invalid_during_alloc,@function
        .size           $__internal_1_$__cuda_sm10x_tcgen05_guardrail_trap_phase_invalid_during_alloc,($__internal_2_$__cuda_sm10x_tcgen05_guardrail_trap_unallocated_columns_being_dealloced - $__internal_1_$__cuda_sm10x_tcgen05_guardrail_trap_phase_invalid_during_alloc)
$__internal_1_$__cuda_sm10x_tcgen05_guardrail_trap_phase_invalid_during_alloc:
[----:B------:R-:W-:Y:S05]  /*8530*/  BPT.TRAP 0x1 ;  /* 0x000000040000795c */ /* 0x000fea0000300000 */
[----:B------:R-:W-:-:S04]  /*8540*/  MOV R3, 0x0 ;  /* 0x0000000000037802 */ /* 0x000fc80000000f00 */
[----:B------:R-:W-:Y:S05]  /*8550*/  RET.REL.NODEC R2 `(_ZN7cutlass13device_kernelINS_4gemm6kernel13GemmUniversalIN4cute5tupleIJiiiiEEENS1_10collective13CollectiveMmaINS1_35MainloopSm100TmaUmmaWarpSpecializedILi3ELi2ELi4ENS5_IJNS4_1CILi1EEESB_SB_EEEEENS5_IJNSA_ILi64EEENSA_ILi128EEENSA_ILi32EEEEEEfNS5_IJlSB_lEEEfSI_NS4_8TiledMMAINS4_8MMA_AtomIJNS4_17SM100_MMA_TF32_SSINS_10tfloat32_tESM_fLi64ELi128ELNS4_4UMMA5MajorE0ELSO_0ELNSN_7ScaleInE0ELSP_0EEEEEENS4_6LayoutISC_NS5_IJNSA_ILi0EEEST_ST_EEEEENS5_IJNS4_10UnderscoreESW_SW_EEEEENS4_13SM90_TMA_LOADENS4_14ComposedLayoutINS4_7SwizzleILi3ELi4ELi3EEENS4_18smem_ptr_flag_bitsILi32EEENSS_INS5_IJNSA_ILi8EEESG_EEENS5_IJSG_SB_EEEEEEEvNS4_8identityESZ_S19_vS1A_EENS_8epilogue10collective18CollectiveEpilogueINS1C_23Sm100TmaWarpSpecializedILi4ELi2ELi16ELb1ELb0EEEJSH_NS5_IJNSS_ISE_SB_EENSS_ISG_SB_EEEEEfSI_fSI_NS1C_6fusion15FusionCallbacksIS1G_NS1K_17LinearCombinationIffffLNS_15FloatRoundStyleE2EEESH_S1J_JEEENS4_5SM1004TMEM4LOAD26SM100_TMEM_LOAD_16dp128b8xESZ_S19_NS4_17SM75_U32x4_LDSM_NENS4_14SM90_TMA_STOREES19_NS4_17SM90_U32x4_STSM_NENS4_39AutoVectorizingCopyWithAssumedAlignmentILi128EEEEEEvvEEEEvNT_6ParamsE) ;  /* 0xffffff7802a87950 */ /* 0x000fea0003c3ffff */
        .weak           $__internal_2_$__cuda_sm10x_tcgen05_guardrail_trap_unallocated_columns_being_dealloced
        .type           $__internal_2_$__cuda_sm10x_tcgen05_guardrail_trap_unallocated_columns_being_dealloced,@function
        .size           $__internal_2_$__cuda_sm10x_tcgen05_guardrail_trap_unallocated_columns_being_dealloced,(.L_x_173 - $__internal_2_$__cuda_sm10x_tcgen05_guardrail_trap_unallocated_columns_being_dealloced)
$__internal_2_$__cuda_sm10x_tcgen05_guardrail_trap_unallocated_columns_being_dealloced:
[----:B------:R-:W-:Y:S05]  /*8560*/  BPT.TRAP 0x1 ;  /* 0x000000040000795c */ /* 0x000fea0000300000 */
[----:B------:R-:W-:-:S04]  /*8570*/  HFMA2 R3, -RZ, RZ, 0, 0 ;  /* 0x00000000ff037431 */ /* 0x000fc800000001ff */
[----:B------:R-:W-:Y:S05]  /*8580*/  RET.REL.NODEC R2 `(_ZN7cutlass13device_kernelINS_4gemm6kernel13GemmUniversalIN4cute5tupleIJiiiiEEENS1_10collective13CollectiveMmaINS1_35MainloopSm100TmaUmmaWarpSpecializedILi3ELi2ELi4ENS5_IJNS4_1CILi1EEESB_SB_EEEEENS5_IJNSA_ILi64EEENSA_ILi128EEENSA_ILi32EEEEEEfNS5_IJlSB_lEEEfSI_NS4_8TiledMMAINS4_8MMA_AtomIJNS4_17SM100_MMA_TF32_SSINS_10tfloat32_tESM_fLi64ELi128ELNS4_4UMMA5MajorE0ELSO_0ELNSN_7ScaleInE0ELSP_0EEEEEENS4_6LayoutISC_NS5_IJNSA_ILi0EEEST_ST_EEEEENS5_IJNS4_10UnderscoreESW_SW_EEEEENS4_13SM90_TMA_LOADENS4_14ComposedLayoutINS4_7SwizzleILi3ELi4ELi3EEENS4_18smem_ptr_flag_bitsILi32EEENSS_INS5_IJNSA_ILi8EEESG_EEENS5_IJSG_SB_EEEEEEEvNS4_8identityESZ_S19_vS1A_EENS_8epilogue10collective18CollectiveEpilogueINS1C_23Sm100TmaWarpSpecializedILi4ELi2ELi16ELb1ELb0EEEJSH_NS5_IJNSS_ISE_SB_EENSS_ISG_SB_EEEEEfSI_fSI_NS1C_6fusion15FusionCallbacksIS1G_NS1K_17LinearCombinationIffffLNS_15FloatRoundStyleE2EEESH_S1J_JEEENS4_5SM1004TMEM4LOAD26SM100_TMEM_LOAD_16dp128b8xESZ_S19_NS4_17SM75_U32x4_LDSM_NENS4_14SM90_TMA_STOREES19_NS4_17SM90_U32x4_STSM_NENS4_39AutoVectorizingCopyWithAssumedAlignmentILi128EEEEEEvvEEEEvNT_6ParamsE) ;  /* 0xffffff78029c7950 */ /* 0x000fea0003c3ffff */
.L_x_172:
[----:B------:R-:W-:-:S00]  /*8590*/  BRA `(.L_x_172) ;  /* 0xfffffffc00fc7947 */ /* 0x000fc0000383ffff */
[----:B------:R-:W-:-:S00]  /*85a0*/  NOP ;  /* 0x0000000000007918 */ /* 0x000fc00000000000 */
        /* <DEDUP_REMOVED lines=13> */
.L_x_173:


//--------------------- .nv.global.init           --------------------------
	.section	.nv.global.init,"aw",@progbits
.nv.global.init:
	.type		$str$27,@object
	.size		$str$27,($str$28 - $str$27)
$str$27:
        /*0000*/ 	.byte	0x28, 0x61, 0x64, 0x64, 0x72, 0x65, 0x73, 0x73, 0x20, 0x26, 0x20, 0x6d, 0x61, 0x73, 0x6b, 0x29
        /*0010*/ 	.byte	0x20, 0x3d, 0x3d, 0x20, 0x30, 0x00
	.type		$str$28,@object
	.size		$str$28,($str$26 - $str$28)
$str$28:
        /*0016*/ 	.byte	0x2f, 0x74, 0x6d, 0x70, 0x2f, 0x63, 0x75, 0x74, 0x6c, 0x61, 0x73, 0x73, 0x5f, 0x73, 0x77, 0x65
        /*0026*/ 	.byte	0x65, 0x70, 0x5f, 0x73, 0x72, 0x63, 0x2f, 0x69, 0x6e, 0x63, 0x6c, 0x75, 0x64, 0x65, 0x2f, 0x63
        /*0036*/ 	.byte	0x75, 0x74, 0x65, 0x2f, 0x70, 0x6f, 0x69, 0x6e, 0x74, 0x65, 0x72, 0x5f, 0x66, 0x6c, 0x61, 0x67
        /*0046*/ 	.byte	0x67, 0x65, 0x64, 0x2e, 0x68, 0x70, 0x70, 0x00
	.type		$str$26,@object
	.size		$str$26,($str$25 - $str$26)
$str$26:
        /*004e*/ 	.byte	0x2f, 0x74, 0x6d, 0x70, 0x2f, 0x63, 0x75, 0x74, 0x6c, 0x61, 0x73, 0x73, 0x5f, 0x73, 0x77, 0x65
        /*005e*/ 	.byte	0x65, 0x70, 0x5f, 0x73, 0x72, 0x63, 0x2f, 0x69, 0x6e, 0x63, 0x6c, 0x75, 0x64, 0x65, 0x2f, 0x63
        /*006e*/ 	.byte	0x75, 0x74, 0x65, 0x2f, 0x61, 0x74, 0x6f, 0x6d, 0x2f, 0x63, 0x6f, 0x70, 0x79, 0x5f, 0x74, 0x72
        /*007e*/ 	.byte	0x61, 0x69, 0x74, 0x73, 0x5f, 0x73, 0x6d, 0x31, 0x30, 0x30, 0x2e, 0x68, 0x70, 0x70, 0x00
	.type		$str$25,@object
	.size		$str$25,(__unnamed_1 - $str$25)
$str$25:
        /*008d*/ 	.byte	0x28, 0x28, 0x75, 0x69, 0x6e, 0x74, 0x33, 0x32, 0x5f, 0x74, 0x28, 0x74, 0x68, 0x72, 0x65, 0x61
        /*009d*/ 	.byte	0x64, 0x49, 0x64, 0x78, 0x2e, 0x78, 0x29, 0x20, 0x2f, 0x20, 0x33, 0x32, 0x29, 0x20, 0x25, 0x20
        /*00ad*/ 	.byte	0x34, 0x29, 0x20, 0x3d, 0x3d, 0x20, 0x28, 0x28, 0x28, 0x74, 0x6d, 0x65, 0x6d, 0x5f, 0x61, 0x64
        /*00bd*/ 	.byte	0x64, 0x72, 0x20, 0x3e, 0x3e, 0x20, 0x31, 0x36, 0x29, 0x20, 0x2f, 0x20, 0x33, 0x32, 0x29, 0x20
        /*00cd*/ 	.byte	0x25, 0x20, 0x34, 0x29, 0x00
	.type		__unnamed_1,@object
	.size		__unnamed_1,(__unnamed_2 - __unnamed_1)
__unnamed_1:
        /*00d2*/ 	.byte	0x61, 0x75, 0x74, 0x6f, 0x20, 0x63, 0x75, 0x74, 0x65, 0x3a, 0x3a, 0x61, 0x73, 0x5f, 0x70, 0x6f
        /* <DEDUP_REMOVED lines=23> */
        /*0252*/ 	.byte	0x3c, 0x32, 0x30, 0x34, 0x38, 0x3e, 0x3e, 0x3e, 0x3e, 0x5d, 0x00
	.type		__unnamed_2,@object
	.size		__unnamed_2,(.L_2 - __unnamed_2)
__unnamed_2:
        /* <DEDUP_REMOVED lines=45> */
        /*052d*/ 	.byte	0x3e, 0x3e, 0x3e, 0x5d, 0x00
.L_2:


//--------------------- .nv.shared._ZN7cutlass13device_kernelINS_4gemm6kernel13GemmUniversalIN4cute5tupleIJiiiiEEENS1_10collective13CollectiveMmaINS1_35MainloopSm100TmaUmmaWarpSpecializedILi3ELi2ELi4ENS5_IJNS4_1CILi1EEESB_SB_EEEEENS5_IJNSA_ILi64EEENSA_ILi128EEENSA_ILi32EEEEEEfNS5_IJlSB_lEEEfSI_NS4_8TiledMMAINS4_8MMA_AtomIJNS4_17SM100_MMA_TF32_SSINS_10tfloat32_tESM_fLi64ELi128ELNS4_4UMMA5MajorE0ELSO_0ELNSN_7ScaleInE0ELSP_0EEEEEENS4_6LayoutISC_NS5_IJNSA_ILi0EEEST_ST_EEEEENS5_IJNS4_10UnderscoreESW_SW_EEEEENS4_13SM90_TMA_LOADENS4_14ComposedLayoutINS4_7SwizzleILi3ELi4ELi3EEENS4_18smem_ptr_flag_bitsILi32EEENSS_INS5_IJNSA_ILi8EEESG_EEENS5_IJSG_SB_EEEEEEEvNS4_8identityESZ_S19_vS1A_EENS_8epilogue10collective18CollectiveEpilogueINS1C_23Sm100TmaWarpSpecializedILi4ELi2ELi16ELb1ELb0EEEJSH_NS5_IJNSS_ISE_SB_EENSS_ISG_SB_EEEEEfSI_fSI_NS1C_6fusion15FusionCallbacksIS1G_NS1K_17LinearCombinationIffffLNS_15FloatRoundStyleE2EEESH_S1J_JEEENS4_5SM1004TMEM4LOAD26SM100_TMEM_LOAD_16dp128b8xESZ_S19_NS4_17SM75_U32x4_LDSM_NENS4_14SM90_TMA_STOREES19_NS4_17SM90_U32x4_STSM_NENS4_39AutoVectorizingCopyWithAssumedAlignmentILi128EEEEEEvvEEEEvNT_6ParamsE --------------------------
	.section	.nv.shared._ZN7cutlass13device_kernelINS_4gemm6kernel13GemmUniversalIN4cute5tupleIJiiiiEEENS1_10collective13CollectiveMmaINS1_35MainloopSm100TmaUmmaWarpSpecializedILi3ELi2ELi4ENS5_IJNS4_1CILi1EEESB_SB_EEEEENS5_IJNSA_ILi64EEENSA_ILi128EEENSA_ILi32EEEEEEfNS5_IJlSB_lEEEfSI_NS4_8TiledMMAINS4_8MMA_AtomIJNS4_17SM100_MMA_TF32_SSINS_10tfloat32_tESM_fLi64ELi128ELNS4_4UMMA5MajorE0ELSO_0ELNSN_7ScaleInE0ELSP_0EEEEEENS4_6LayoutISC_NS5_IJNSA_ILi0EEEST_ST_EEEEENS5_IJNS4_10UnderscoreESW_SW_EEEEENS4_13SM90_TMA_LOADENS4_14ComposedLayoutINS4_7SwizzleILi3ELi4ELi3EEENS4_18smem_ptr_flag_bitsILi32EEENSS_INS5_IJNSA_ILi8EEESG_EEENS5_IJSG_SB_EEEEEEEvNS4_8identityESZ_S19_vS1A_EENS_8epilogue10collective18CollectiveEpilogueINS1C_23Sm100TmaWarpSpecializedILi4ELi2ELi16ELb1ELb0EEEJSH_NS5_IJNSS_ISE_SB_EENSS_ISG_SB_EEEEEfSI_fSI_NS1C_6fusion15FusionCallbacksIS1G_NS1K_17LinearCombinationIffffLNS_15FloatRoundStyleE2EEESH_S1J_JEEENS4_5SM1004TMEM4LOAD26SM100_TMEM_LOAD_16dp128b8xESZ_S19_NS4_17SM75_U32x4_LDSM_NENS4_14SM90_TMA_STOREES19_NS4_17SM90_U32x4_STSM_NENS4_39AutoVectorizingCopyWithAssumedAlignmentILi128EEEEEEvvEEEEvNT_6ParamsE,"aw",@nobits
	.sectionflags	@""
	.align	16
	.zero		1024


//--------------------- .nv.shared.reserved.0     --------------------------
	.section	.nv.shared.reserved.0,"aw",@nobits
	.weak		__nv_reservedSMEM_offset_0_alias
	.size		__nv_reservedSMEM_offset_0_alias, 0, 64
	.other		__nv_reservedSMEM_offset_0_alias,@"STO_CUDA_RESERVED_SHARED STV_DEFAULT"
__nv_reservedSMEM_offset_0_alias:
	.zero		0
.nv.shared.reserved.0:
	.zero		64
	.weak		__nv_reservedSMEM_tcgen05_partition
	.type		__nv_reservedSMEM_tcgen05_partition,@object
	.size		__nv_reservedSMEM_tcgen05_partition,(.L_0 - __nv_reservedSMEM_tcgen05_partition)
__nv_reservedSMEM_tcgen05_partition:
	.zero		32
.L_0:


//--------------------- .nv.global                --------------------------
	.section	.nv.global,"aw",@nobits
.nv.global:
	.type		_ZN40_INTERNAL_8f4a8f74_4_k_cu_d4df92fa_288454cute1_E,@object
	.size		_ZN40_INTERNAL_8f4a8f74_4_k_cu_d4df92fa_288454cute1_E,(_ZN40_INTERNAL_8f4a8f74_4_k_cu_d4df92fa_288454cuda3std3__45__cpo6cbeginE - _ZN40_INTERNAL_8f4a8f74_4_k_cu_d4df92fa_288454cute1_E)
_ZN40_INTERNAL_8f4a8f74_4_k_cu_d4df92fa_288454cute1_E:
	.zero		1
	.type		_ZN40_INTERNAL_8f4a8f74_4_k_cu_d4df92fa_288454cuda3std3__45__cpo6cbeginE,@object
	.size		_ZN40_INTERNAL_8f4a8f74_4_k_cu_d4df92fa_288454cuda3std3__45__cpo6cbeginE,(_ZN40_INTERNAL_8f4a8f74_4_k_cu_d4df92fa_288454cuda3std3__48in_placeE - _ZN40_INTERNAL_8f4a8f74_4_k_cu_d4df92fa_288454cuda3std3__45__cpo6cbeginE)
_ZN40_INTERNAL_8f4a8f74_4_k_cu_d4df92fa_288454cuda3std3__45__cpo6cbeginE:
	.zero		1
	.type		_ZN40_INTERNAL_8f4a8f74_4_k_cu_d4df92fa_288454cuda3std3__48in_placeE,@object
	.size		_ZN40_INTERNAL_8f4a8f74_4_k_cu_d4df92fa_288454cuda3std3__48in_placeE,(_ZN40_INTERNAL_8f4a8f74_4_k_cu_d4df92fa_288454cuda3std6ranges3__45__cpo9iter_moveE - _ZN40_INTERNAL_8f4a8f74_4_k_cu_d4df92fa_288454cuda3std3__48in_placeE)
_ZN40_INTERNAL_8f4a8f74_4_k_cu_d4df92fa_288454cuda3std3__48in_placeE:
	.zero		1
	.type		_ZN40_INTERNAL_8f4a8f74_4_k_cu_d4df92fa_288454cuda3std6ranges3__45__cpo9iter_moveE,@object
	.size		_ZN40_INTERNAL_8f4a8f74_4_k_cu_d4df92fa_288454cuda3std6ranges3__45__cpo9iter_moveE,(_ZN40_INTERNAL_8f4a8f74_4_k_cu_d4df92fa_288454cuda3std3__45__cpo5beginE - _ZN40_INTERNAL_8f4a8f74_4_k_cu_d4df92fa_288454cuda3std6ranges3__45__cpo9iter_moveE)
_ZN40_INTERNAL_8f4a8f74_4_k_cu_d4df92fa_288454cuda3std6ranges3__45__cpo9iter_moveE:
	.zero		1
	.type		_ZN40_INTERNAL_8f4a8f74_4_k_cu_d4df92fa_288454cuda3std3__45__cpo5beginE,@object
	.size		_ZN40_INTERNAL_8f4a8f74_4_k_cu_d4df92fa_288454cuda3std3__45__cpo5beginE,(_ZN40_INTERNAL_8f4a8f74_4_k_cu_d4df92fa_288454cuda3std3__442_GLOBAL__N__8f4a8f74_4_k_cu_d4df92fa_288456ignoreE - _ZN40_INTERNAL_8f4a8f74_4_k_cu_d4df92fa_288454cuda3std3__45__cpo5beginE)
_ZN40_INTERNAL_8f4a8f74_4_k_cu_d4df92fa_288454cuda3std3__45__cpo5beginE:
	.zero		1
	.type		_ZN40_INTERNAL_8f4a8f74_4_k_cu_d4df92fa_288454cuda3std3__442_GLOBAL__N__8f4a8f74_4_k_cu_d4df92fa_288456ignoreE,@object
	.size		_ZN40_INTERNAL_8f4a8f74_4_k_cu_d4df92fa_288454cuda3std3__442_GLOBAL__N__8f4a8f74_4_k_cu_d4df92fa_288456ignoreE,(_ZN40_INTERNAL_8f4a8f74_4_k_cu_d4df92fa_288454cute7productE - _ZN40_INTERNAL_8f4a8f74_4_k_cu_d4df92fa_288454cuda3std3__442_GLOBAL__N__8f4a8f74_4_k_cu_d4df92fa_288456ignoreE)
_ZN40_INTERNAL_8f4a8f74_4_k_cu_d4df92fa_288454cuda3std3__442_GLOBAL__N__8f4a8f74_4_k_cu_d4df92fa_288456ignoreE:
	.zero		1
	.type		_ZN40_INTERNAL_8f4a8f74_4_k_cu_d4df92fa_288454cute7productE,@object
	.size		_ZN40_INTERNAL_8f4a8f74_4_k_cu_d4df92fa_288454cute7productE,(_ZN40_INTERNAL_8f4a8f74_4_k_cu_d4df92fa_288454cuda3std3__45__cpo3endE - _ZN40_INTERNAL_8f4a8f74_4_k_cu_d4df92fa_288454cute7productE)
_ZN40_INTERNAL_8f4a8f74_4_k_cu_d4df92fa_288454cute7productE:
	.zero		1
	.type		_ZN40_INTERNAL_8f4a8f74_4_k_cu_d4df92fa_288454cuda3std3__45__cpo3endE,@object
	.size		_ZN40_INTERNAL_8f4a8f74_4_k_cu_d4df92fa_288454cuda3std3__45__cpo3endE,(_ZN40_INTERNAL_8f4a8f74_4_k_cu_d4df92fa_288454cuda3std3__419piecewise_constructE - _ZN40_INTERNAL_8f4a8f74_4_k_cu_d4df92fa_288454cuda3std3__45__cpo3endE)
_ZN40_INTERNAL_8f4a8f74_4_k_cu_d4df92fa_288454cuda3std3__45__cpo3endE:
	.zero		1
	.type		_ZN40_INTERNAL_8f4a8f74_4_k_cu_d4df92fa_288454cuda3std3__419piecewise_constructE,@object
	.size		_ZN40_INTERNAL_8f4a8f74_4_k_cu_d4df92fa_288454cuda3std3__419piecewise_constructE,(_ZN40_INTERNAL_8f4a8f74_4_k_cu_d4df92fa_288454cuda3std3__45__cpo4cendE - _ZN40_INTERNAL_8f4a8f74_4_k_cu_d4df92fa_288454cuda3std3__419piecewise_constructE)
_ZN40_INTERNAL_8f4a8f74_4_k_cu_d4df92fa_288454cuda3std3__419piecewise_constructE:
	.zero		1
	.type		_ZN40_INTERNAL_8f4a8f74_4_k_cu_d4df92fa_288454cuda3std3__45__cpo4cendE,@object
	.size		_ZN40_INTERNAL_8f4a8f74_4_k_cu_d4df92fa_288454cuda3std3__45__cpo4cendE,(_ZN40_INTERNAL_8f4a8f74_4_k_cu_d4df92fa_288454cuda3std6ranges3__45__cpo4swapE - _ZN40_INTERNAL_8f4a8f74_4_k_cu_d4df92fa_288454cuda3std3__45__cpo4cendE)
_ZN40_INTERNAL_8f4a8f74_4_k_cu_d4df92fa_288454cuda3std3__45__cpo4cendE:
	.zero		1
	.type		_ZN40_INTERNAL_8f4a8f74_4_k_cu_d4df92fa_288454cuda3std6ranges3__45__cpo4swapE,@object
	.size		_ZN40_INTERNAL_8f4a8f74_4_k_cu_d4df92fa_288454cuda3std6ranges3__45__cpo4swapE,(.L_10 - _ZN40_INTERNAL_8f4a8f74_4_k_cu_d4df92fa_288454cuda3std6ranges3__45__cpo4swapE)
_ZN40_INTERNAL_8f4a8f74_4_k_cu_d4df92fa_288454cuda3std6ranges3__45__cpo4swapE:
	.zero		1
.L_10:


//--------------------- .nv.constant0._ZN7cutlass13device_kernelINS_4gemm6kernel13GemmUniversalIN4cute5tupleIJiiiiEEENS1_10collective13CollectiveMmaINS1_35MainloopSm100TmaUmmaWarpSpecializedILi3ELi2ELi4ENS5_IJNS4_1CILi1EEESB_SB_EEEEENS5_IJNSA_ILi64EEENSA_ILi128EEENSA_ILi32EEEEEEfNS5_IJlSB_lEEEfSI_NS4_8TiledMMAINS4_8MMA_AtomIJNS4_17SM100_MMA_TF32_SSINS_10tfloat32_tESM_fLi64ELi128ELNS4_4UMMA5MajorE0ELSO_0ELNSN_7ScaleInE0ELSP_0EEEEEENS4_6LayoutISC_NS5_IJNSA_ILi0EEEST_ST_EEEEENS5_IJNS4_10UnderscoreESW_SW_EEEEENS4_13SM90_TMA_LOADENS4_14ComposedLayoutINS4_7SwizzleILi3ELi4ELi3EEENS4_18smem_ptr_flag_bitsILi32EEENSS_INS5_IJNSA_ILi8EEESG_EEENS5_IJSG_SB_EEEEEEEvNS4_8identityESZ_S19_vS1A_EENS_8epilogue10collective18CollectiveEpilogueINS1C_23Sm100TmaWarpSpecializedILi4ELi2ELi16ELb1ELb0EEEJSH_NS5_IJNSS_ISE_SB_EENSS_ISG_SB_EEEEEfSI_fSI_NS1C_6fusion15FusionCallbacksIS1G_NS1K_17LinearCombinationIffffLNS_15FloatRoundStyleE2EEESH_S1J_JEEENS4_5SM1004TMEM4LOAD26SM100_TMEM_LOAD_16dp128b8xESZ_S19_NS4_17SM75_U32x4_LDSM_NENS4_14SM90_TMA_STOREES19_NS4_17SM90_U32x4_STSM_NENS4_39AutoVectorizingCopyWithAssumedAlignmentILi128EEEEEEvvEEEEvNT_6ParamsE --------------------------
	.section	.nv.constant0._ZN7cutlass13device_kernelINS_4gemm6kernel13GemmUniversalIN4cute5tupleIJiiiiEEENS1_10collective13CollectiveMmaINS1_35MainloopSm100TmaUmmaWarpSpecializedILi3ELi2ELi4ENS5_IJNS4_1CILi1EEESB_SB_EEEEENS5_IJNSA_ILi64EEENSA_ILi128EEENSA_ILi32EEEEEEfNS5_IJlSB_lEEEfSI_NS4_8TiledMMAINS4_8MMA_AtomIJNS4_17SM100_MMA_TF32_SSINS_10tfloat32_tESM_fLi64ELi128ELNS4_4UMMA5MajorE0ELSO_0ELNSN_7ScaleInE0ELSP_0EEEEEENS4_6LayoutISC_NS5_IJNSA_ILi0EEEST_ST_EEEEENS5_IJNS4_10UnderscoreESW_SW_EEEEENS4_13SM90_TMA_LOADENS4_14ComposedLayoutINS4_7SwizzleILi3ELi4ELi3EEENS4_18smem_ptr_flag_bitsILi32EEENSS_INS5_IJNSA_ILi8EEESG_EEENS5_IJSG_SB_EEEEEEEvNS4_8identityESZ_S19_vS1A_EENS_8epilogue10collective18CollectiveEpilogueINS1C_23Sm100TmaWarpSpecializedILi4ELi2ELi16ELb1ELb0EEEJSH_NS5_IJNSS_ISE_SB_EENSS_ISG_SB_EEEEEfSI_fSI_NS1C_6fusion15FusionCallbacksIS1G_NS1K_17LinearCombinationIffffLNS_15FloatRoundStyleE2EEESH_S1J_JEEENS4_5SM1004TMEM4LOAD26SM100_TMEM_LOAD_16dp128b8xESZ_S19_NS4_17SM75_U32x4_LDSM_NENS4_14SM90_TMA_STOREES19_NS4_17SM90_U32x4_STSM_NENS4_39AutoVectorizingCopyWithAssumedAlignmentILi128EEEEEEvvEEEEvNT_6ParamsE,"a",@progbits
	.sectionflags	@""
	.align	4
.nv.constant0._ZN7cutlass13device_kernelINS_4gemm6kernel13GemmUniversalIN4cute5tupleIJiiiiEEENS1_10collective13CollectiveMmaINS1_35MainloopSm100TmaUmmaWarpSpecializedILi3ELi2ELi4ENS5_IJNS4_1CILi1EEESB_SB_EEEEENS5_IJNSA_ILi64EEENSA_ILi128EEENSA_ILi32EEEEEEfNS5_IJlSB_lEEEfSI_NS4_8TiledMMAINS4_8MMA_AtomIJNS4_17SM100_MMA_TF32_SSINS_10tfloat32_tESM_fLi64ELi128ELNS4_4UMMA5MajorE0ELSO_0ELNSN_7ScaleInE0ELSP_0EEEEEENS4_6LayoutISC_NS5_IJNSA_ILi0EEEST_ST_EEEEENS5_IJNS4_10UnderscoreESW_SW_EEEEENS4_13SM90_TMA_LOADENS4_14ComposedLayoutINS4_7SwizzleILi3ELi4ELi3EEENS4_18smem_ptr_flag_bitsILi32EEENSS_INS5_IJNSA_ILi8EEESG_EEENS5_IJSG_SB_EEEEEEEvNS4_8identityESZ_S19_vS1A_EENS_8epilogue10collective18CollectiveEpilogueINS1C_23Sm100TmaWarpSpecializedILi4ELi2ELi16ELb1ELb0EEEJSH_NS5_IJNSS_ISE_SB_EENSS_ISG_SB_EEEEEfSI_fSI_NS1C_6fusion15FusionCallbacksIS1G_NS1K_17LinearCombinationIffffLNS_15FloatRoundStyleE2EEESH_S1J_JEEENS4_5SM1004TMEM4LOAD26SM100_TMEM_LOAD_16dp128b8xESZ_S19_NS4_17SM75_U32x4_LDSM_NENS4_14SM90_TMA_STOREES19_NS4_17SM90_U32x4_STSM_NENS4_39AutoVectorizingCopyWithAssumedAlignmentILi128EEEEEEvvEEEEvNT_6ParamsE:
	.zero		2944


//--------------------- SYMBOLS --------------------------

	.type		.nv.reservedSmem.offset0,@object
	.size		.nv.reservedSmem.offset0,0x4
	.type		.nv.reservedSmem.cap,@object
	.size		.nv.reservedSmem.cap,0x4
	.type		__assertfail,@function
